//
// Generated by NVIDIA NVVM Compiler
//
// Compiler Build ID: CL-36424714
// Cuda compilation tools, release 13.0, V13.0.88
// Based on NVVM 20.0.0
//

.version 9.0
.target sm_100
.address_size 64

	// .globl	_Z15matMulRowKernelPfS_S_iiii

.visible .entry _Z15matMulRowKernelPfS_S_iiii(
	.param .u64 .ptr .align 1 _Z15matMulRowKernelPfS_S_iiii_param_0,
	.param .u64 .ptr .align 1 _Z15matMulRowKernelPfS_S_iiii_param_1,
	.param .u64 .ptr .align 1 _Z15matMulRowKernelPfS_S_iiii_param_2,
	.param .u32 _Z15matMulRowKernelPfS_S_iiii_param_3,
	.param .u32 _Z15matMulRowKernelPfS_S_iiii_param_4,
	.param .u32 _Z15matMulRowKernelPfS_S_iiii_param_5,
	.param .u32 _Z15matMulRowKernelPfS_S_iiii_param_6
)
{
	.reg .pred 	%p<19>;
	.reg .b32 	%r<139>;
	.reg .b32 	%f<62>;
	.reg .b64 	%rd<59>;

	ld.param.u64 	%rd7, [_Z15matMulRowKernelPfS_S_iiii_param_0];
	ld.param.u64 	%rd8, [_Z15matMulRowKernelPfS_S_iiii_param_1];
	ld.param.u64 	%rd9, [_Z15matMulRowKernelPfS_S_iiii_param_2];
	ld.param.u32 	%r67, [_Z15matMulRowKernelPfS_S_iiii_param_4];
	ld.param.u32 	%r68, [_Z15matMulRowKernelPfS_S_iiii_param_6];
	cvta.to.global.u64 	%rd1, %rd8;
	cvta.to.global.u64 	%rd2, %rd7;
	cvta.to.global.u64 	%rd3, %rd9;
	setp.lt.s32 	%p1, %r68, 1;
	@%p1 bra 	$L__BB0_26;
	mov.u32 	%r69, %ctaid.x;
	mov.u32 	%r70, %ntid.x;
	mov.u32 	%r71, %tid.x;
	mad.lo.s32 	%r72, %r70, %r69, %r71;
	setp.lt.s32 	%p2, %r67, 1;
	mul.lo.s32 	%r1, %r67, %r72;
	mul.lo.s32 	%r2, %r68, %r72;
	@%p2 bra 	$L__BB0_15;
	and.b32  	%r3, %r67, 7;
	and.b32  	%r4, %r67, 3;
	and.b32  	%r5, %r67, 2147483640;
	and.b32  	%r6, %r67, 1;
	neg.s32 	%r7, %r5;
	shl.b32 	%r8, %r68, 3;
	mul.lo.s32 	%r9, %r68, 3;
	shl.b32 	%r10, %r68, 2;
	mul.lo.s32 	%r11, %r68, 6;
	mul.lo.s32 	%r12, %r68, 7;
	mov.b32 	%r114, 0;
	mul.wide.u32 	%rd35, %r8, 4;
$L__BB0_3:
	setp.lt.u32 	%p11, %r67, 8;
	mov.b32 	%r129, 0;
	mov.u32 	%r134, %r129;
	@%p11 bra 	$L__BB0_6;
	add.s32 	%r122, %r68, %r114;
	shl.b32 	%r88, %r68, 1;
	add.s32 	%r121, %r88, %r114;
	add.s32 	%r120, %r9, %r114;
	add.s32 	%r119, %r10, %r114;
	mad.lo.s32 	%r118, %r68, 5, %r114;
	add.s32 	%r117, %r11, %r114;
	add.s32 	%r116, %r12, %r114;
	mul.wide.u32 	%rd18, %r114, 4;
	add.s64 	%rd58, %rd1, %rd18;
	mov.b32 	%r134, 0;
	mov.u32 	%r115, %r1;
	mov.u32 	%r123, %r7;
$L__BB0_5:
	.pragma "nounroll";
	mul.wide.s32 	%rd19, %r115, 4;
	add.s64 	%rd20, %rd2, %rd19;
	ld.global.f32 	%f1, [%rd20];
	ld.global.f32 	%f2, [%rd58];
	cvt.rn.f32.s32 	%f3, %r134;
	fma.rn.f32 	%f4, %f1, %f2, %f3;
	cvt.rzi.s32.f32 	%r89, %f4;
	ld.global.f32 	%f5, [%rd20+4];
	mul.wide.u32 	%rd21, %r122, 4;
	add.s64 	%rd22, %rd1, %rd21;
	ld.global.f32 	%f6, [%rd22];
	cvt.rn.f32.s32 	%f7, %r89;
	fma.rn.f32 	%f8, %f5, %f6, %f7;
	cvt.rzi.s32.f32 	%r90, %f8;
	ld.global.f32 	%f9, [%rd20+8];
	mul.wide.u32 	%rd23, %r121, 4;
	add.s64 	%rd24, %rd1, %rd23;
	ld.global.f32 	%f10, [%rd24];
	cvt.rn.f32.s32 	%f11, %r90;
	fma.rn.f32 	%f12, %f9, %f10, %f11;
	cvt.rzi.s32.f32 	%r91, %f12;
	ld.global.f32 	%f13, [%rd20+12];
	mul.wide.u32 	%rd25, %r120, 4;
	add.s64 	%rd26, %rd1, %rd25;
	ld.global.f32 	%f14, [%rd26];
	cvt.rn.f32.s32 	%f15, %r91;
	fma.rn.f32 	%f16, %f13, %f14, %f15;
	cvt.rzi.s32.f32 	%r92, %f16;
	ld.global.f32 	%f17, [%rd20+16];
	mul.wide.u32 	%rd27, %r119, 4;
	add.s64 	%rd28, %rd1, %rd27;
	ld.global.f32 	%f18, [%rd28];
	cvt.rn.f32.s32 	%f19, %r92;
	fma.rn.f32 	%f20, %f17, %f18, %f19;
	cvt.rzi.s32.f32 	%r93, %f20;
	ld.global.f32 	%f21, [%rd20+20];
	mul.wide.u32 	%rd29, %r118, 4;
	add.s64 	%rd30, %rd1, %rd29;
	ld.global.f32 	%f22, [%rd30];
	cvt.rn.f32.s32 	%f23, %r93;
	fma.rn.f32 	%f24, %f21, %f22, %f23;
	cvt.rzi.s32.f32 	%r94, %f24;
	ld.global.f32 	%f25, [%rd20+24];
	mul.wide.u32 	%rd31, %r117, 4;
	add.s64 	%rd32, %rd1, %rd31;
	ld.global.f32 	%f26, [%rd32];
	cvt.rn.f32.s32 	%f27, %r94;
	fma.rn.f32 	%f28, %f25, %f26, %f27;
	cvt.rzi.s32.f32 	%r95, %f28;
	ld.global.f32 	%f29, [%rd20+28];
	mul.wide.u32 	%rd33, %r116, 4;
	add.s64 	%rd34, %rd1, %rd33;
	ld.global.f32 	%f30, [%rd34];
	cvt.rn.f32.s32 	%f31, %r95;
	fma.rn.f32 	%f32, %f29, %f30, %f31;
	cvt.rzi.s32.f32 	%r134, %f32;
	add.s32 	%r123, %r123, 8;
	add.s32 	%r122, %r122, %r8;
	add.s32 	%r121, %r121, %r8;
	add.s32 	%r120, %r120, %r8;
	add.s32 	%r119, %r119, %r8;
	add.s32 	%r118, %r118, %r8;
	add.s32 	%r117, %r117, %r8;
	add.s32 	%r116, %r116, %r8;
	add.s64 	%rd58, %rd58, %rd35;
	add.s32 	%r115, %r115, 8;
	setp.ne.s32 	%p12, %r123, 0;
	mov.u32 	%r129, %r5;
	@%p12 bra 	$L__BB0_5;
$L__BB0_6:
	setp.eq.s32 	%p13, %r3, 0;
	@%p13 bra 	$L__BB0_14;
	add.s32 	%r97, %r3, -1;
	setp.lt.u32 	%p14, %r97, 3;
	@%p14 bra 	$L__BB0_9;
	add.s32 	%r98, %r129, %r1;
	mul.wide.s32 	%rd36, %r98, 4;
	add.s64 	%rd37, %rd2, %rd36;
	ld.global.f32 	%f33, [%rd37];
	mad.lo.s32 	%r99, %r129, %r68, %r114;
	mul.wide.u32 	%rd38, %r99, 4;
	add.s64 	%rd39, %rd1, %rd38;
	ld.global.f32 	%f34, [%rd39];
	cvt.rn.f32.s32 	%f35, %r134;
	fma.rn.f32 	%f36, %f33, %f34, %f35;
	cvt.rzi.s32.f32 	%r100, %f36;
	ld.global.f32 	%f37, [%rd37+4];
	add.s32 	%r101, %r99, %r68;
	mul.wide.u32 	%rd40, %r101, 4;
	add.s64 	%rd41, %rd1, %rd40;
	ld.global.f32 	%f38, [%rd41];
	cvt.rn.f32.s32 	%f39, %r100;
	fma.rn.f32 	%f40, %f37, %f38, %f39;
	cvt.rzi.s32.f32 	%r102, %f40;
	ld.global.f32 	%f41, [%rd37+8];
	add.s32 	%r103, %r101, %r68;
	mul.wide.u32 	%rd42, %r103, 4;
	add.s64 	%rd43, %rd1, %rd42;
	ld.global.f32 	%f42, [%rd43];
	cvt.rn.f32.s32 	%f43, %r102;
	fma.rn.f32 	%f44, %f41, %f42, %f43;
	cvt.rzi.s32.f32 	%r104, %f44;
	ld.global.f32 	%f45, [%rd37+12];
	add.s32 	%r105, %r103, %r68;
	mul.wide.u32 	%rd44, %r105, 4;
	add.s64 	%rd45, %rd1, %rd44;
	ld.global.f32 	%f46, [%rd45];
	cvt.rn.f32.s32 	%f47, %r104;
	fma.rn.f32 	%f48, %f45, %f46, %f47;
	cvt.rzi.s32.f32 	%r134, %f48;
	add.s32 	%r129, %r129, 4;
$L__BB0_9:
	setp.eq.s32 	%p15, %r4, 0;
	@%p15 bra 	$L__BB0_14;
	setp.eq.s32 	%p16, %r4, 1;
	@%p16 bra 	$L__BB0_12;
	add.s32 	%r107, %r129, %r1;
	mul.wide.s32 	%rd46, %r107, 4;
	add.s64 	%rd47, %rd2, %rd46;
	ld.global.f32 	%f49, [%rd47];
	mad.lo.s32 	%r108, %r129, %r68, %r114;
	mul.wide.u32 	%rd48, %r108, 4;
	add.s64 	%rd49, %rd1, %rd48;
	ld.global.f32 	%f50, [%rd49];
	cvt.rn.f32.s32 	%f51, %r134;
	fma.rn.f32 	%f52, %f49, %f50, %f51;
	cvt.rzi.s32.f32 	%r109, %f52;
	ld.global.f32 	%f53, [%rd47+4];
	add.s32 	%r110, %r108, %r68;
	mul.wide.u32 	%rd50, %r110, 4;
	add.s64 	%rd51, %rd1, %rd50;
	ld.global.f32 	%f54, [%rd51];
	cvt.rn.f32.s32 	%f55, %r109;
	fma.rn.f32 	%f56, %f53, %f54, %f55;
	cvt.rzi.s32.f32 	%r134, %f56;
	add.s32 	%r129, %r129, 2;
$L__BB0_12:
	setp.eq.s32 	%p17, %r6, 0;
	@%p17 bra 	$L__BB0_14;
	add.s32 	%r111, %r129, %r1;
	mul.wide.s32 	%rd52, %r111, 4;
	add.s64 	%rd53, %rd2, %rd52;
	ld.global.f32 	%f57, [%rd53];
	mad.lo.s32 	%r112, %r129, %r68, %r114;
	mul.wide.u32 	%rd54, %r112, 4;
	add.s64 	%rd55, %rd1, %rd54;
	ld.global.f32 	%f58, [%rd55];
	cvt.rn.f32.s32 	%f59, %r134;
	fma.rn.f32 	%f60, %f57, %f58, %f59;
	cvt.rzi.s32.f32 	%r134, %f60;
$L__BB0_14:
	cvt.rn.f32.s32 	%f61, %r134;
	add.s32 	%r113, %r114, %r2;
	mul.wide.s32 	%rd56, %r113, 4;
	add.s64 	%rd57, %rd3, %rd56;
	st.global.f32 	[%rd57], %f61;
	add.s32 	%r114, %r114, 1;
	setp.eq.s32 	%p18, %r114, %r68;
	@%p18 bra 	$L__BB0_26;
	bra.uni 	$L__BB0_3;
$L__BB0_15:
	and.b32  	%r57, %r68, 7;
	setp.lt.u32 	%p3, %r68, 8;
	mov.b32 	%r137, 0;
	@%p3 bra 	$L__BB0_18;
	and.b32  	%r137, %r68, 2147483640;
	mov.b32 	%r135, 0;
$L__BB0_17:
	.pragma "nounroll";
	add.s32 	%r75, %r135, %r2;
	mul.wide.s32 	%rd10, %r75, 4;
	add.s64 	%rd11, %rd3, %rd10;
	mov.b32 	%r76, 0;
	st.global.u32 	[%rd11], %r76;
	st.global.u32 	[%rd11+4], %r76;
	st.global.u32 	[%rd11+8], %r76;
	st.global.u32 	[%rd11+12], %r76;
	st.global.u32 	[%rd11+16], %r76;
	st.global.u32 	[%rd11+20], %r76;
	st.global.u32 	[%rd11+24], %r76;
	st.global.u32 	[%rd11+28], %r76;
	add.s32 	%r135, %r135, 8;
	setp.ne.s32 	%p4, %r135, %r137;
	@%p4 bra 	$L__BB0_17;
$L__BB0_18:
	setp.eq.s32 	%p5, %r57, 0;
	@%p5 bra 	$L__BB0_26;
	and.b32  	%r62, %r68, 3;
	setp.lt.u32 	%p6, %r57, 4;
	@%p6 bra 	$L__BB0_21;
	add.s32 	%r77, %r137, %r2;
	mul.wide.s32 	%rd12, %r77, 4;
	add.s64 	%rd13, %rd3, %rd12;
	mov.b32 	%r78, 0;
	st.global.u32 	[%rd13], %r78;
	st.global.u32 	[%rd13+4], %r78;
	st.global.u32 	[%rd13+8], %r78;
	st.global.u32 	[%rd13+12], %r78;
	add.s32 	%r137, %r137, 4;
$L__BB0_21:
	setp.eq.s32 	%p7, %r62, 0;
	@%p7 bra 	$L__BB0_26;
	setp.eq.s32 	%p8, %r62, 1;
	@%p8 bra 	$L__BB0_24;
	add.s32 	%r79, %r137, %r2;
	mul.wide.s32 	%rd14, %r79, 4;
	add.s64 	%rd15, %rd3, %rd14;
	mov.b32 	%r80, 0;
	st.global.u32 	[%rd15], %r80;
	st.global.u32 	[%rd15+4], %r80;
	add.s32 	%r137, %r137, 2;
$L__BB0_24:
	and.b32  	%r81, %r68, 1;
	setp.eq.b32 	%p9, %r81, 1;
	not.pred 	%p10, %p9;
	@%p10 bra 	$L__BB0_26;
	add.s32 	%r82, %r137, %r2;
	mul.wide.s32 	%rd16, %r82, 4;
	add.s64 	%rd17, %rd3, %rd16;
	mov.b32 	%r83, 0;
	st.global.u32 	[%rd17], %r83;
$L__BB0_26:
	ret;

}
	// .globl	_Z15matMulColKernelPfS_S_iiii
.visible .entry _Z15matMulColKernelPfS_S_iiii(
	.param .u64 .ptr .align 1 _Z15matMulColKernelPfS_S_iiii_param_0,
	.param .u64 .ptr .align 1 _Z15matMulColKernelPfS_S_iiii_param_1,
	.param .u64 .ptr .align 1 _Z15matMulColKernelPfS_S_iiii_param_2,
	.param .u32 _Z15matMulColKernelPfS_S_iiii_param_3,
	.param .u32 _Z15matMulColKernelPfS_S_iiii_param_4,
	.param .u32 _Z15matMulColKernelPfS_S_iiii_param_5,
	.param .u32 _Z15matMulColKernelPfS_S_iiii_param_6
)
{
	.reg .pred 	%p<18>;
	.reg .b32 	%r<91>;
	.reg .b32 	%f<62>;
	.reg .b64 	%rd<39>;

	ld.param.u64 	%rd5, [_Z15matMulColKernelPfS_S_iiii_param_0];
	ld.param.u64 	%rd6, [_Z15matMulColKernelPfS_S_iiii_param_1];
	ld.param.u64 	%rd4, [_Z15matMulColKernelPfS_S_iiii_param_2];
	ld.param.u32 	%r36, [_Z15matMulColKernelPfS_S_iiii_param_3];
	ld.param.u32 	%r37, [_Z15matMulColKernelPfS_S_iiii_param_4];
	ld.param.u32 	%r38, [_Z15matMulColKernelPfS_S_iiii_param_5];
	ld.param.u32 	%r39, [_Z15matMulColKernelPfS_S_iiii_param_6];
	cvta.to.global.u64 	%rd1, %rd6;
	cvta.to.global.u64 	%rd2, %rd5;
	mov.u32 	%r40, %tid.y;
	mov.u32 	%r41, %ntid.y;
	mov.u32 	%r42, %ctaid.y;
	mad.lo.s32 	%r1, %r41, %r42, %r40;
	setp.lt.s32 	%p1, %r36, 1;
	@%p1 bra 	$L__BB1_23;
	cvta.to.global.u64 	%rd7, %rd4;
	setp.lt.s32 	%p2, %r38, 1;
	mov.u32 	%r43, %ctaid.x;
	mov.u32 	%r44, %ntid.x;
	mov.u32 	%r45, %tid.x;
	mad.lo.s32 	%r46, %r44, %r43, %r45;
	mad.lo.s32 	%r47, %r37, %r46, %r1;
	mul.wide.s32 	%rd8, %r47, 4;
	add.s64 	%rd3, %rd7, %rd8;
	@%p2 bra 	$L__BB1_15;
	and.b32  	%r2, %r38, 7;
	and.b32  	%r3, %r38, 3;
	and.b32  	%r4, %r38, 2147483640;
	and.b32  	%r5, %r38, 1;
	neg.s32 	%r6, %r4;
	shl.b32 	%r7, %r39, 3;
	mov.b32 	%r76, 0;
	mul.wide.s32 	%rd33, %r39, 4;
$L__BB1_3:
	setp.lt.u32 	%p10, %r38, 8;
	mul.lo.s32 	%r9, %r76, %r37;
	mov.b32 	%r85, 0;
	mov.u32 	%r90, %r85;
	@%p10 bra 	$L__BB1_6;
	mov.b32 	%r90, 0;
	mov.u32 	%r77, %r9;
	mov.u32 	%r78, %r1;
	mov.u32 	%r79, %r6;
$L__BB1_5:
	.pragma "nounroll";
	mul.wide.s32 	%rd9, %r77, 4;
	add.s64 	%rd10, %rd2, %rd9;
	ld.global.f32 	%f1, [%rd10];
	mul.wide.s32 	%rd11, %r78, 4;
	add.s64 	%rd12, %rd1, %rd11;
	ld.global.f32 	%f2, [%rd12];
	cvt.rn.f32.s32 	%f3, %r90;
	fma.rn.f32 	%f4, %f1, %f2, %f3;
	cvt.rzi.s32.f32 	%r56, %f4;
	ld.global.f32 	%f5, [%rd10+4];
	mul.wide.s32 	%rd13, %r39, 4;
	add.s64 	%rd14, %rd12, %rd13;
	ld.global.f32 	%f6, [%rd14];
	cvt.rn.f32.s32 	%f7, %r56;
	fma.rn.f32 	%f8, %f5, %f6, %f7;
	cvt.rzi.s32.f32 	%r57, %f8;
	ld.global.f32 	%f9, [%rd10+8];
	add.s64 	%rd15, %rd14, %rd13;
	ld.global.f32 	%f10, [%rd15];
	cvt.rn.f32.s32 	%f11, %r57;
	fma.rn.f32 	%f12, %f9, %f10, %f11;
	cvt.rzi.s32.f32 	%r58, %f12;
	ld.global.f32 	%f13, [%rd10+12];
	add.s64 	%rd16, %rd15, %rd13;
	ld.global.f32 	%f14, [%rd16];
	cvt.rn.f32.s32 	%f15, %r58;
	fma.rn.f32 	%f16, %f13, %f14, %f15;
	cvt.rzi.s32.f32 	%r59, %f16;
	ld.global.f32 	%f17, [%rd10+16];
	add.s64 	%rd17, %rd16, %rd13;
	ld.global.f32 	%f18, [%rd17];
	cvt.rn.f32.s32 	%f19, %r59;
	fma.rn.f32 	%f20, %f17, %f18, %f19;
	cvt.rzi.s32.f32 	%r60, %f20;
	ld.global.f32 	%f21, [%rd10+20];
	add.s64 	%rd18, %rd17, %rd13;
	ld.global.f32 	%f22, [%rd18];
	cvt.rn.f32.s32 	%f23, %r60;
	fma.rn.f32 	%f24, %f21, %f22, %f23;
	cvt.rzi.s32.f32 	%r61, %f24;
	ld.global.f32 	%f25, [%rd10+24];
	add.s64 	%rd19, %rd18, %rd13;
	ld.global.f32 	%f26, [%rd19];
	cvt.rn.f32.s32 	%f27, %r61;
	fma.rn.f32 	%f28, %f25, %f26, %f27;
	cvt.rzi.s32.f32 	%r62, %f28;
	ld.global.f32 	%f29, [%rd10+28];
	add.s64 	%rd20, %rd19, %rd13;
	ld.global.f32 	%f30, [%rd20];
	cvt.rn.f32.s32 	%f31, %r62;
	fma.rn.f32 	%f32, %f29, %f30, %f31;
	cvt.rzi.s32.f32 	%r90, %f32;
	add.s32 	%r79, %r79, 8;
	add.s32 	%r78, %r78, %r7;
	add.s32 	%r77, %r77, 8;
	setp.ne.s32 	%p11, %r79, 0;
	mov.u32 	%r85, %r4;
	@%p11 bra 	$L__BB1_5;
$L__BB1_6:
	setp.eq.s32 	%p12, %r2, 0;
	@%p12 bra 	$L__BB1_14;
	add.s32 	%r64, %r2, -1;
	setp.lt.u32 	%p13, %r64, 3;
	@%p13 bra 	$L__BB1_9;
	add.s32 	%r65, %r85, %r9;
	mul.wide.s32 	%rd21, %r65, 4;
	add.s64 	%rd22, %rd2, %rd21;
	ld.global.f32 	%f33, [%rd22];
	mad.lo.s32 	%r66, %r85, %r39, %r1;
	mul.wide.s32 	%rd23, %r66, 4;
	add.s64 	%rd24, %rd1, %rd23;
	ld.global.f32 	%f34, [%rd24];
	cvt.rn.f32.s32 	%f35, %r90;
	fma.rn.f32 	%f36, %f33, %f34, %f35;
	cvt.rzi.s32.f32 	%r67, %f36;
	ld.global.f32 	%f37, [%rd22+4];
	add.s64 	%rd26, %rd24, %rd33;
	ld.global.f32 	%f38, [%rd26];
	cvt.rn.f32.s32 	%f39, %r67;
	fma.rn.f32 	%f40, %f37, %f38, %f39;
	cvt.rzi.s32.f32 	%r68, %f40;
	ld.global.f32 	%f41, [%rd22+8];
	add.s64 	%rd27, %rd26, %rd33;
	ld.global.f32 	%f42, [%rd27];
	cvt.rn.f32.s32 	%f43, %r68;
	fma.rn.f32 	%f44, %f41, %f42, %f43;
	cvt.rzi.s32.f32 	%r69, %f44;
	ld.global.f32 	%f45, [%rd22+12];
	add.s64 	%rd28, %rd27, %rd33;
	ld.global.f32 	%f46, [%rd28];
	cvt.rn.f32.s32 	%f47, %r69;
	fma.rn.f32 	%f48, %f45, %f46, %f47;
	cvt.rzi.s32.f32 	%r90, %f48;
	add.s32 	%r85, %r85, 4;
$L__BB1_9:
	setp.eq.s32 	%p14, %r3, 0;
	@%p14 bra 	$L__BB1_14;
	setp.eq.s32 	%p15, %r3, 1;
	@%p15 bra 	$L__BB1_12;
	add.s32 	%r71, %r85, %r9;
	mul.wide.s32 	%rd29, %r71, 4;
	add.s64 	%rd30, %rd2, %rd29;
	ld.global.f32 	%f49, [%rd30];
	mad.lo.s32 	%r72, %r85, %r39, %r1;
	mul.wide.s32 	%rd31, %r72, 4;
	add.s64 	%rd32, %rd1, %rd31;
	ld.global.f32 	%f50, [%rd32];
	cvt.rn.f32.s32 	%f51, %r90;
	fma.rn.f32 	%f52, %f49, %f50, %f51;
	cvt.rzi.s32.f32 	%r73, %f52;
	ld.global.f32 	%f53, [%rd30+4];
	add.s64 	%rd34, %rd32, %rd33;
	ld.global.f32 	%f54, [%rd34];
	cvt.rn.f32.s32 	%f55, %r73;
	fma.rn.f32 	%f56, %f53, %f54, %f55;
	cvt.rzi.s32.f32 	%r90, %f56;
	add.s32 	%r85, %r85, 2;
$L__BB1_12:
	setp.eq.s32 	%p16, %r5, 0;
	@%p16 bra 	$L__BB1_14;
	add.s32 	%r74, %r85, %r9;
	mul.wide.s32 	%rd35, %r74, 4;
	add.s64 	%rd36, %rd2, %rd35;
	ld.global.f32 	%f57, [%rd36];
	mad.lo.s32 	%r75, %r85, %r39, %r1;
	mul.wide.s32 	%rd37, %r75, 4;
	add.s64 	%rd38, %rd1, %rd37;
	ld.global.f32 	%f58, [%rd38];
	cvt.rn.f32.s32 	%f59, %r90;
	fma.rn.f32 	%f60, %f57, %f58, %f59;
	cvt.rzi.s32.f32 	%r90, %f60;
$L__BB1_14:
	cvt.rn.f32.s32 	%f61, %r90;
	st.global.f32 	[%rd3], %f61;
	add.s32 	%r76, %r76, 1;
	setp.eq.s32 	%p17, %r76, %r36;
	@%p17 bra 	$L__BB1_23;
	bra.uni 	$L__BB1_3;
$L__BB1_15:
	and.b32  	%r34, %r36, 15;
	setp.lt.u32 	%p3, %r36, 16;
	@%p3 bra 	$L__BB1_17;
	mov.b32 	%r48, 0;
	st.global.u32 	[%rd3], %r48;
$L__BB1_17:
	setp.eq.s32 	%p4, %r34, 0;
	@%p4 bra 	$L__BB1_23;
	and.b32  	%r35, %r36, 7;
	setp.lt.u32 	%p5, %r34, 8;
	@%p5 bra 	$L__BB1_20;
	mov.b32 	%r49, 0;
	st.global.u32 	[%rd3], %r49;
$L__BB1_20:
	setp.eq.s32 	%p6, %r35, 0;
	@%p6 bra 	$L__BB1_23;
	and.b32  	%r50, %r36, 3;
	setp.lt.u32 	%p7, %r35, 4;
	setp.eq.s32 	%p8, %r50, 0;
	and.pred  	%p9, %p7, %p8;
	@%p9 bra 	$L__BB1_23;
	mov.b32 	%r51, 0;
	st.global.u32 	[%rd3], %r51;
$L__BB1_23:
	ret;

}


// ===== COMPILED SASS (sm_100) =====

	.target	sm_100

	.elftype	@"ET_EXEC"


//--------------------- .note.nv.tkinfo           --------------------------
	.section	.note.nv.tkinfo,"",@"SHT_NOTE"
	.sectionflags	@"SHF_NOTE_NV_TKINFO"
	.tkinfo
        /*0018*/ 	.word	0x00000002
        /*0030*/ 	.string	""
        /*0030*/ 	.string	"ptxas"
        /*0030*/ 	.string	"Cuda compilation tools, release 13.0, V13.0.88"
        /*0030*/ 	.string	"Build cuda_13.0.r13.0/compiler.36424714_0"
        /*0030*/ 	.string	"-arch sm_100 -m 64 "



//--------------------- .note.nv.cuinfo           --------------------------
	.section	.note.nv.cuinfo,"",@"SHT_NOTE"
	.sectionflags	@"SHF_NOTE_NV_CUINFO"
        /*0018*/ 	.short	0x0002
        /*001a*/ 	.short	0x0064
        /*001c*/ 	.short	0x0082
	.zero		2


//--------------------- .nv.info                  --------------------------
	.section	.nv.info,"",@"SHT_CUDA_INFO"
	.align	4


	//----- nvinfo : EIATTR_REGCOUNT
	.align		4
        /*0000*/ 	.byte	0x04, 0x2f
        /*0002*/ 	.short	(.L_1 - .L_0)
	.align		4
.L_0:
        /*0004*/ 	.word	index@(_Z15matMulRowKernelPfS_S_iiii)
        /*0008*/ 	.word	0x00000020


	//----- nvinfo : EIATTR_FRAME_SIZE
	.align		4
.L_1:
        /*000c*/ 	.byte	0x04, 0x11
        /*000e*/ 	.short	(.L_3 - .L_2)
	.align		4
.L_2:
        /*0010*/ 	.word	index@(_Z15matMulRowKernelPfS_S_iiii)
        /*0014*/ 	.word	0x00000000


	//----- nvinfo : EIATTR_REGCOUNT
	.align		4
.L_3:
        /*0018*/ 	.byte	0x04, 0x2f
        /*001a*/ 	.short	(.L_5 - .L_4)
	.align		4
.L_4:
        /*001c*/ 	.word	index@(_Z15matMulColKernelPfS_S_iiii)
        /*0020*/ 	.word	0x00000020


	//----- nvinfo : EIATTR_FRAME_SIZE
	.align		4
.L_5:
        /*0024*/ 	.byte	0x04, 0x11
        /*0026*/ 	.short	(.L_7 - .L_6)
	.align		4
.L_6:
        /*0028*/ 	.word	index@(_Z15matMulColKernelPfS_S_iiii)
        /*002c*/ 	.word	0x00000000


	//----- nvinfo : EIATTR_MIN_STACK_SIZE
	.align		4
.L_7:
        /*0030*/ 	.byte	0x04, 0x12
        /*0032*/ 	.short	(.L_9 - .L_8)
	.align		4
.L_8:
        /*0034*/ 	.word	index@(_Z15matMulColKernelPfS_S_iiii)
        /*0038*/ 	.word	0x00000000


	//----- nvinfo : EIATTR_MIN_STACK_SIZE
	.align		4
.L_9:
        /*003c*/ 	.byte	0x04, 0x12
        /*003e*/ 	.short	(.L_11 - .L_10)
	.align		4
.L_10:
        /*0040*/ 	.word	index@(_Z15matMulRowKernelPfS_S_iiii)
        /*0044*/ 	.word	0x00000000
.L_11:


//--------------------- .nv.compat                --------------------------
	.section	.nv.compat,"",@"SHT_CUDA_COMPAT_INFO"
	.align	4
        /*0000*/ 	.byte	0x02, 0x09, 0x00, 0x00, 0x02, 0x02, 0x01, 0x00, 0x02, 0x05, 0x05, 0x00, 0x03, 0x07, 0x01, 0x01
        /*0010*/ 	.byte	0x02, 0x03, 0x00, 0x00, 0x02, 0x06, 0x01, 0x00, 0x04, 0x0b, 0x08, 0x00, 0x09, 0x00, 0x00, 0x00
        /*0020*/ 	.byte	0x00, 0x00, 0x00, 0x00


//--------------------- .nv.info._Z15matMulColKernelPfS_S_iiii --------------------------
	.section	.nv.info._Z15matMulColKernelPfS_S_iiii,"",@"SHT_CUDA_INFO"
	.sectionflags	@""
	.align	4


	//----- nvinfo : EIATTR_CUDA_API_VERSION
	.align		4
        /*0000*/ 	.byte	0x04, 0x37
        /*0002*/ 	.short	(.L_13 - .L_12)
.L_12:
        /*0004*/ 	.word	0x00000082


	//----- nvinfo : EIATTR_KPARAM_INFO
	.align		4
.L_13:
        /*0008*/ 	.byte	0x04, 0x17
        /*000a*/ 	.short	(.L_15 - .L_14)
.L_14:
        /*000c*/ 	.word	0x00000000
        /*0010*/ 	.short	0x0006
        /*0012*/ 	.short	0x0024
        /*0014*/ 	.byte	0x00, 0xf0, 0x11, 0x00


	//----- nvinfo : EIATTR_KPARAM_INFO
	.align		4
.L_15:
        /*0018*/ 	.byte	0x04, 0x17
        /*001a*/ 	.short	(.L_17 - .L_16)
.L_16:
        /*001c*/ 	.word	0x00000000
        /*0020*/ 	.short	0x0005
        /*0022*/ 	.short	0x0020
        /*0024*/ 	.byte	0x00, 0xf0, 0x11, 0x00


	//----- nvinfo : EIATTR_KPARAM_INFO
	.align		4
.L_17:
        /*0028*/ 	.byte	0x04, 0x17
        /*002a*/ 	.short	(.L_19 - .L_18)
.L_18:
        /*002c*/ 	.word	0x00000000
        /*0030*/ 	.short	0x0004
        /*0032*/ 	.short	0x001c
        /*0034*/ 	.byte	0x00, 0xf0, 0x11, 0x00


	//----- nvinfo : EIATTR_KPARAM_INFO
	.align		4
.L_19:
        /*0038*/ 	.byte	0x04, 0x17
        /*003a*/ 	.short	(.L_21 - .L_20)
.L_20:
        /*003c*/ 	.word	0x00000000
        /*0040*/ 	.short	0x0003
        /*0042*/ 	.short	0x0018
        /*0044*/ 	.byte	0x00, 0xf0, 0x11, 0x00


	//----- nvinfo : EIATTR_KPARAM_INFO
	.align		4
.L_21:
        /*0048*/ 	.byte	0x04, 0x17
        /*004a*/ 	.short	(.L_23 - .L_22)
.L_22:
        /*004c*/ 	.word	0x00000000
        /*0050*/ 	.short	0x0002
        /*0052*/ 	.short	0x0010
        /*0054*/ 	.byte	0x00, 0xf5, 0x21, 0x00


	//----- nvinfo : EIATTR_KPARAM_INFO
	.align		4
.L_23:
        /*0058*/ 	.byte	0x04, 0x17
        /*005a*/ 	.short	(.L_25 - .L_24)
.L_24:
        /*005c*/ 	.word	0x00000000
        /*0060*/ 	.short	0x0001
        /*0062*/ 	.short	0x0008
        /*0064*/ 	.byte	0x00, 0xf5, 0x21, 0x00


	//----- nvinfo : EIATTR_KPARAM_INFO
	.align		4
.L_25:
        /*0068*/ 	.byte	0x04, 0x17
        /*006a*/ 	.short	(.L_27 - .L_26)
.L_26:
        /*006c*/ 	.word	0x00000000
        /*0070*/ 	.short	0x0000
        /*0072*/ 	.short	0x0000
        /*0074*/ 	.byte	0x00, 0xf5, 0x21, 0x00


	//----- nvinfo : EIATTR_SPARSE_MMA_MASK
	.align		4
.L_27:
        /*0078*/ 	.byte	0x03, 0x50
        /*007a*/ 	.short	0x0000


	//----- nvinfo : EIATTR_MAXREG_COUNT
	.align		4
        /*007c*/ 	.byte	0x03, 0x1b
        /*007e*/ 	.short	0x00ff


	//----- nvinfo : EIATTR_MERCURY_ISA_VERSION
	.align		4
        /*0080*/ 	.byte	0x03, 0x5f
        /*0082*/ 	.short	0x0101


	//----- nvinfo : EIATTR_VRC_CTA_INIT_COUNT
	.align		4
        /*0084*/ 	.byte	0x02, 0x4a
	.zero		1
	.zero		1


	//----- nvinfo : EIATTR_EXIT_INSTR_OFFSETS
	.align		4
        /*0088*/ 	.byte	0x04, 0x1c
        /*008a*/ 	.short	(.L_29 - .L_28)


	//   ....[0]....
.L_28:
        /*008c*/ 	.word	0x00000050


	//   ....[1]....
        /*0090*/ 	.word	0x00000aa0


	//   ....[2]....
        /*0094*/ 	.word	0x00000b00


	//   ....[3]....
        /*0098*/ 	.word	0x00000b50


	//   ....[4]....
        /*009c*/ 	.word	0x00000b80


	//   ....[5]....
        /*00a0*/ 	.word	0x00000ba0


	//----- nvinfo : EIATTR_CBANK_PARAM_SIZE
	.align		4
.L_29:
        /*00a4*/ 	.byte	0x03, 0x19
        /*00a6*/ 	.short	0x0028


	//----- nvinfo : EIATTR_PARAM_CBANK
	.align		4
        /*00a8*/ 	.byte	0x04, 0x0a
        /*00aa*/ 	.short	(.L_31 - .L_30)
	.align		4
.L_30:
        /*00ac*/ 	.word	index@(.nv.constant0._Z15matMulColKernelPfS_S_iiii)
        /*00b0*/ 	.short	0x0380
        /*00b2*/ 	.short	0x0028


	//----- nvinfo : EIATTR_SW_WAR
	.align		4
.L_31:
        /*00b4*/ 	.byte	0x04, 0x36
        /*00b6*/ 	.short	(.L_33 - .L_32)
.L_32:
        /*00b8*/ 	.word	0x00000008
.L_33:


//--------------------- .nv.info._Z15matMulRowKernelPfS_S_iiii --------------------------
	.section	.nv.info._Z15matMulRowKernelPfS_S_iiii,"",@"SHT_CUDA_INFO"
	.sectionflags	@""
	.align	4


	//----- nvinfo : EIATTR_CUDA_API_VERSION
	.align		4
        /*0000*/ 	.byte	0x04, 0x37
        /*0002*/ 	.short	(.L_35 - .L_34)
.L_34:
        /*0004*/ 	.word	0x00000082


	//----- nvinfo : EIATTR_KPARAM_INFO
	.align		4
.L_35:
        /*0008*/ 	.byte	0x04, 0x17
        /*000a*/ 	.short	(.L_37 - .L_36)
.L_36:
        /*000c*/ 	.word	0x00000000
        /*0010*/ 	.short	0x0006
        /*0012*/ 	.short	0x0024
        /*0014*/ 	.byte	0x00, 0xf0, 0x11, 0x00


	//----- nvinfo : EIATTR_KPARAM_INFO
	.align		4
.L_37:
        /*0018*/ 	.byte	0x04, 0x17
        /*001a*/ 	.short	(.L_39 - .L_38)
.L_38:
        /*001c*/ 	.word	0x00000000
        /*0020*/ 	.short	0x0005
        /*0022*/ 	.short	0x0020
        /*0024*/ 	.byte	0x00, 0xf0, 0x11, 0x00


	//----- nvinfo : EIATTR_KPARAM_INFO
	.align		4
.L_39:
        /*0028*/ 	.byte	0x04, 0x17
        /*002a*/ 	.short	(.L_41 - .L_40)
.L_40:
        /*002c*/ 	.word	0x00000000
        /*0030*/ 	.short	0x0004
        /*0032*/ 	.short	0x001c
        /*0034*/ 	.byte	0x00, 0xf0, 0x11, 0x00


	//----- nvinfo : EIATTR_KPARAM_INFO
	.align		4
.L_41:
        /*0038*/ 	.byte	0x04, 0x17
        /*003a*/ 	.short	(.L_43 - .L_42)
.L_42:
        /*003c*/ 	.word	0x00000000
        /*0040*/ 	.short	0x0003
        /*0042*/ 	.short	0x0018
        /*0044*/ 	.byte	0x00, 0xf0, 0x11, 0x00


	//----- nvinfo : EIATTR_KPARAM_INFO
	.align		4
.L_43:
        /*0048*/ 	.byte	0x04, 0x17
        /*004a*/ 	.short	(.L_45 - .L_44)
.L_44:
        /*004c*/ 	.word	0x00000000
        /*0050*/ 	.short	0x0002
        /*0052*/ 	.short	0x0010
        /*0054*/ 	.byte	0x00, 0xf5, 0x21, 0x00


	//----- nvinfo : EIATTR_KPARAM_INFO
	.align		4
.L_45:
        /*0058*/ 	.byte	0x04, 0x17
        /*005a*/ 	.short	(.L_47 - .L_46)
.L_46:
        /*005c*/ 	.word	0x00000000
        /*0060*/ 	.short	0x0001
        /*0062*/ 	.short	0x0008
        /*0064*/ 	.byte	0x00, 0xf5, 0x21, 0x00


	//----- nvinfo : EIATTR_KPARAM_INFO
	.align		4
.L_47:
        /*0068*/ 	.byte	0x04, 0x17
        /*006a*/ 	.short	(.L_49 - .L_48)
.L_48:
        /*006c*/ 	.word	0x00000000
        /*0070*/ 	.short	0x0000
        /*0072*/ 	.short	0x0000
        /*0074*/ 	.byte	0x00, 0xf5, 0x21, 0x00


	//----- nvinfo : EIATTR_SPARSE_MMA_MASK
	.align		4
.L_49:
        /*0078*/ 	.byte	0x03, 0x50
        /*007a*/ 	.short	0x0000


	//----- nvinfo : EIATTR_MAXREG_COUNT
	.align		4
        /*007c*/ 	.byte	0x03, 0x1b
        /*007e*/ 	.short	0x00ff


	//----- nvinfo : EIATTR_MERCURY_ISA_VERSION
	.align		4
        /*0080*/ 	.byte	0x03, 0x5f
        /*0082*/ 	.short	0x0101


	//----- nvinfo : EIATTR_VRC_CTA_INIT_COUNT
	.align		4
        /*0084*/ 	.byte	0x02, 0x4a
	.zero		1
	.zero		1


	//----- nvinfo : EIATTR_EXIT_INSTR_OFFSETS
	.align		4
        /*0088*/ 	.byte	0x04, 0x1c
        /*008a*/ 	.short	(.L_51 - .L_50)


	//   ....[0]....
.L_50:
        /*008c*/ 	.word	0x00000040


	//   ....[1]....
        /*0090*/ 	.word	0x00000c90


	//   ....[2]....
        /*0094*/ 	.word	0x00000e10


	//   ....[3]....
        /*0098*/ 	.word	0x00000ef0


	//   ....[4]....
        /*009c*/ 	.word	0x00000fe0


	//   ....[5]....
        /*00a0*/ 	.word	0x00001040


	//----- nvinfo : EIATTR_CBANK_PARAM_SIZE
	.align		4
.L_51:
        /*00a4*/ 	.byte	0x03, 0x19
        /*00a6*/ 	.short	0x0028


	//----- nvinfo : EIATTR_PARAM_CBANK
	.align		4
        /*00a8*/ 	.byte	0x04, 0x0a
        /*00aa*/ 	.short	(.L_53 - .L_52)
	.align		4
.L_52:
        /*00ac*/ 	.word	index@(.nv.constant0._Z15matMulRowKernelPfS_S_iiii)
        /*00b0*/ 	.short	0x0380
        /*00b2*/ 	.short	0x0028


	//----- nvinfo : EIATTR_SW_WAR
	.align		4
.L_53:
        /*00b4*/ 	.byte	0x04, 0x36
        /*00b6*/ 	.short	(.L_55 - .L_54)
.L_54:
        /*00b8*/ 	.word	0x00000008
.L_55:


//--------------------- .nv.callgraph             --------------------------
	.section	.nv.callgraph,"",@"SHT_CUDA_CALLGRAPH"
	.align	4
	.sectionentsize	8
	.align		4
        /*0000*/ 	.word	0x00000000
	.align		4
        /*0004*/ 	.word	0xffffffff
	.align		4
        /*0008*/ 	.word	0x00000000
	.align		4
        /*000c*/ 	.word	0xfffffffe
	.align		4
        /*0010*/ 	.word	0x00000000
	.align		4
        /*0014*/ 	.word	0xfffffffd
	.align		4
        /*0018*/ 	.word	0x00000000
	.align		4
        /*001c*/ 	.word	0xfffffffc


//--------------------- .text._Z15matMulColKernelPfS_S_iiii --------------------------
	.section	.text._Z15matMulColKernelPfS_S_iiii,"ax",@progbits
	.align	128
        .global         _Z15matMulColKernelPfS_S_iiii
        .type           _Z15matMulColKernelPfS_S_iiii,@function
        .size           _Z15matMulColKernelPfS_S_iiii,(.L_x_17 - _Z15matMulColKernelPfS_S_iiii)
        .other          _Z15matMulColKernelPfS_S_iiii,@"STO_CUDA_ENTRY STV_DEFAULT"
_Z15matMulColKernelPfS_S_iiii:
.text._Z15matMulColKernelPfS_S_iiii:
[----:B------:R-:W-:Y:S08]  /*0000*/  LDC R1, c[0x0][0x37c] ;  /* 0x0000df00ff017b82 */ /* 0x000ff00000000800 */
[----:B------:R-:W0:Y:S01]  /*0010*/  LDC R6, c[0x0][0x398] ;  /* 0x0000e600ff067b82 */ /* 0x000e220000000800 */
[----:B------:R-:W1:Y:S01]  /*0020*/  S2R R0, SR_TID.Y ;  /* 0x0000000000007919 */ /* 0x000e620000002200 */
[----:B------:R-:W2:Y:S01]  /*0030*/  S2R R3, SR_CTAID.Y ;  /* 0x0000000000037919 */ /* 0x000ea20000002600 */
[----:B0-----:R-:W-:-:S13]  /*0040*/  ISETP.GE.AND P0, PT, R6, 0x1, PT ;  /* 0x000000010600780c */ /* 0x001fda0003f06270 */
[----:B-12---:R-:W-:Y:S05]  /*0050*/  @!P0 EXIT ;  /* 0x000000000000894d */ /* 0x006fea0003800000 */
[----:B------:R-:W0:Y:S01]  /*0060*/  S2R R5, SR_TID.X ;  /* 0x0000000000057919 */ /* 0x000e220000002100 */
[----:B------:R-:W1:Y:S01]  /*0070*/  LDC R4, c[0x0][0x3a0] ;  /* 0x0000e800ff047b82 */ /* 0x000e620000000800 */
[----:B------:R-:W2:Y:S01]  /*0080*/  LDCU UR4, c[0x0][0x364] ;  /* 0x00006c80ff0477ac */ /* 0x000ea20008000800 */
[----:B------:R-:W3:Y:S06]  /*0090*/  LDCU UR8, c[0x0][0x39c] ;  /* 0x00007380ff0877ac */ /* 0x000eec0008000800 */
[----:B------:R-:W0:Y:S01]  /*00a0*/  S2UR UR5, SR_CTAID.X ;  /* 0x00000000000579c3 */ /* 0x000e220000002500 */
[----:B------:R-:W4:Y:S07]  /*00b0*/  LDCU.64 UR6, c[0x0][0x358] ;  /* 0x00006b00ff0677ac */ /* 0x000f2e0008000a00 */
[----:B------:R-:W0:Y:S01]  /*00c0*/  LDC R2, c[0x0][0x360] ;  /* 0x0000d800ff027b82 */ /* 0x000e220000000800 */
[----:B--2---:R-:W-:-:S07]  /*00d0*/  IMAD R0, R3, UR4, R0 ;  /* 0x0000000403007c24 */ /* 0x004fce000f8e0200 */
[----:B------:R-:W2:Y:S01]  /*00e0*/  LDC.64 R12, c[0x0][0x390] ;  /* 0x0000e400ff0c7b82 */ /* 0x000ea20000000a00 */
[----:B-1----:R-:W-:Y:S01]  /*00f0*/  ISETP.GE.AND P0, PT, R4, 0x1, PT ;  /* 0x000000010400780c */ /* 0x002fe20003f06270 */
[----:B0-----:R-:W-:-:S04]  /*0100*/  IMAD R3, R2, UR5, R5 ;  /* 0x0000000502037c24 */ /* 0x001fc8000f8e0205 */
[----:B---3--:R-:W-:-:S04]  /*0110*/  IMAD R3, R3, UR8, R0 ;  /* 0x0000000803037c24 */ /* 0x008fc8000f8e0200 */
[----:B--2---:R-:W-:-:S04]  /*0120*/  IMAD.WIDE R12, R3, 0x4, R12 ;  /* 0x00000004030c7825 */ /* 0x004fc800078e020c */
[----:B----4-:R-:W-:Y:S05]  /*0130*/  @!P0 BRA `(.L_x_0) ;  /* 0x0000000800608947 */ /* 0x010fea0003800000 */
[C---:B------:R-:W-:Y:S01]  /*0140*/  LOP3.LUT R2, R4.reuse, 0x7ffffff8, RZ, 0xc0, !PT ;  /* 0x7ffffff804027812 */ /* 0x040fe200078ec0ff */
[----:B------:R-:W-:Y:S01]  /*0150*/  HFMA2 R5, -RZ, RZ, 0, 0 ;  /* 0x00000000ff057431 */ /* 0x000fe200000001ff */
[C---:B------:R-:W-:Y:S02]  /*0160*/  LOP3.LUT R3, R4.reuse, 0x7, RZ, 0xc0, !PT ;  /* 0x0000000704037812 */ /* 0x040fe400078ec0ff */
[----:B------:R-:W-:Y:S01]  /*0170*/  LOP3.LUT R4, R4, 0x3, RZ, 0xc0, !PT ;  /* 0x0000000304047812 */ /* 0x000fe200078ec0ff */
[----:B------:R-:W-:-:S07]  /*0180*/  IMAD.MOV R6, RZ, RZ, -R2 ;  /* 0x000000ffff067224 */ /* 0x000fce00078e0a02 */
.L_x_5:
[----:B------:R-:W0:Y:S01]  /*0190*/  LDC R7, c[0x0][0x3a0] ;  /* 0x0000e800ff077b82 */ /* 0x000e220000000800 */
[----:B------:R-:W-:Y:S01]  /*01a0*/  MOV R8, RZ ;  /* 0x000000ff00087202 */ /* 0x000fe20000000f00 */
[----:B------:R-:W-:-:S06]  /*01b0*/  IMAD.MOV.U32 R16, RZ, RZ, RZ ;  /* 0x000000ffff107224 */ /* 0x000fcc00078e00ff */
[----:B--2---:R-:W1:Y:S01]  /*01c0*/  LDC R10, c[0x0][0x39c] ;  /* 0x0000e700ff0a7b82 */ /* 0x004e620000000800 */
[----:B0-----:R-:W-:Y:S01]  /*01d0*/  ISETP.GE.U32.AND P0, PT, R7, 0x8, PT ;  /* 0x000000080700780c */ /* 0x001fe20003f06070 */
[----:B-1----:R-:W-:-:S12]  /*01e0*/  IMAD R9, R5, R10, RZ ;  /* 0x0000000a05097224 */ /* 0x002fd800078e02ff */
[----:B------:R-:W-:Y:S05]  /*01f0*/  @!P0 BRA `(.L_x_1) ;  /* 0x0000000000f88947 */ /* 0x000fea0003800000 */
[----:B------:R-:W-:Y:S01]  /*0200*/  MOV R16, RZ ;  /* 0x000000ff00107202 */ /* 0x000fe20000000f00 */
[----:B------:R-:W-:Y:S01]  /*0210*/  IMAD.MOV.U32 R11, RZ, RZ, R9 ;  /* 0x000000ffff0b7224 */ /* 0x000fe200078e0009 */
[----:B------:R-:W-:Y:S01]  /*0220*/  MOV R8, R0 ;  /* 0x0000000000087202 */ /* 0x000fe20000000f00 */
[----:B------:R-:W-:-:S07]  /*0230*/  IMAD.MOV.U32 R10, RZ, RZ, R6 ;  /* 0x000000ffff0a7224 */ /* 0x000fce00078e0006 */
.L_x_2:
[----:B0-----:R-:W0:Y:S08]  /*0240*/  LDC.64 R14, c[0x0][0x380] ;  /* 0x0000e000ff0e7b82 */ /* 0x001e300000000a00 */
[----:B-1----:R-:W1:Y:S08]  /*0250*/  LDC.64 R18, c[0x0][0x388] ;  /* 0x0000e200ff127b82 */ /* 0x002e700000000a00 */
[----:B------:R-:W2:Y:S01]  /*0260*/  LDC R23, c[0x0][0x3a4] ;  /* 0x0000e900ff177b82 */ /* 0x000ea20000000800 */
[----:B0-----:R-:W-:-:S05]  /*0270*/  IMAD.WIDE R14, R11, 0x4, R14 ;  /* 0x000000040b0e7825 */ /* 0x001fca00078e020e */
[----:B------:R-:W3:Y:S01]  /*0280*/  LDG.E R22, desc[UR6][R14.64] ;  /* 0x000000060e167981 */ /* 0x000ee2000c1e1900 */
[----:B-1----:R-:W-:-:S03]  /*0290*/  IMAD.WIDE R18, R8, 0x4, R18 ;  /* 0x0000000408127825 */ /* 0x002fc600078e0212 */
[----:B------:R-:W4:Y:S04]  /*02a0*/  LDG.E R24, desc[UR6][R14.64+0x4] ;  /* 0x000004060e187981 */ /* 0x000f28000c1e1900 */
[----:B------:R2:W3:Y:S04]  /*02b0*/  LDG.E R25, desc[UR6][R18.64] ;  /* 0x0000000612197981 */ /* 0x0004e8000c1e1900 */
[----:B------:R-:W5:Y:S01]  /*02c0*/  LDG.E R26, desc[UR6][R14.64+0x8] ;  /* 0x000008060e1a7981 */ /* 0x000f62000c1e1900 */
[----:B--2---:R-:W-:-:S05]  /*02d0*/  IMAD.WIDE R18, R23, 0x4, R18 ;  /* 0x0000000417127825 */ /* 0x004fca00078e0212 */
[----:B------:R0:W4:Y:S01]  /*02e0*/  LDG.E R27, desc[UR6][R18.64] ;  /* 0x00000006121b7981 */ /* 0x000122000c1e1900 */
[----:B------:R-:W-:-:S05]  /*02f0*/  IMAD.WIDE R20, R23, 0x4, R18 ;  /* 0x0000000417147825 */ /* 0x000fca00078e0212 */
[----:B------:R1:W5:Y:S01]  /*0300*/  LDG.E R29, desc[UR6][R20.64] ;  /* 0x00000006141d7981 */ /* 0x000362000c1e1900 */
[----:B------:R-:W-:Y:S01]  /*0310*/  I2FP.F32.S32 R28, R16 ;  /* 0x00000010001c7245 */ /* 0x000fe20000201400 */
[----:B------:R-:W-:-:S04]  /*0320*/  IMAD.WIDE R16, R23, 0x4, R20 ;  /* 0x0000000417107825 */ /* 0x000fc800078e0214 */
[----:B0-----:R-:W-:-:S04]  /*0330*/  IMAD.WIDE R18, R23, 0x4, R16 ;  /* 0x0000000417127825 */ /* 0x001fc800078e0210 */
[----:B---3--:R-:W-:Y:S02]  /*0340*/  FFMA R28, R22, R25, R28 ;  /* 0x00000019161c7223 */ /* 0x008fe4000000001c */
[----:B------:R-:W2:Y:S04]  /*0350*/  LDG.E R25, desc[UR6][R14.64+0xc] ;  /* 0x00000c060e197981 */ /* 0x000ea8000c1e1900 */
[----:B------:R4:W2:Y:S01]  /*0360*/  LDG.E R22, desc[UR6][R16.64] ;  /* 0x0000000610167981 */ /* 0x0008a2000c1e1900 */
[----:B------:R-:W1:Y:S02]  /*0370*/  F2I.TRUNC.NTZ R28, R28 ;  /* 0x0000001c001c7305 */ /* 0x000e64000020f100 */
[----:B-1----:R-:W-:Y:S02]  /*0380*/  I2FP.F32.S32 R21, R28 ;  /* 0x0000001c00157245 */ /* 0x002fe40000201400 */
[----:B------:R-:W3:Y:S03]  /*0390*/  LDG.E R28, desc[UR6][R14.64+0x14] ;  /* 0x000014060e1c7981 */ /* 0x000ee6000c1e1900 */
[----:B----4-:R-:W-:-:S02]  /*03a0*/  FFMA R16, R24, R27, R21 ;  /* 0x0000001b18107223 */ /* 0x010fc40000000015 */
[----:B------:R-:W4:Y:S04]  /*03b0*/  LDG.E R24, desc[UR6][R14.64+0x10] ;  /* 0x000010060e187981 */ /* 0x000f28000c1e1900 */
[----:B------:R0:W4:Y:S01]  /*03c0*/  LDG.E R27, desc[UR6][R18.64] ;  /* 0x00000006121b7981 */ /* 0x000122000c1e1900 */
[----:B------:R-:W1:Y:S02]  /*03d0*/  F2I.TRUNC.NTZ R20, R16 ;  /* 0x0000001000147305 */ /* 0x000e64000020f100 */
[----:B-1----:R-:W-:Y:S01]  /*03e0*/  I2FP.F32.S32 R17, R20 ;  /* 0x0000001400117245 */ /* 0x002fe20000201400 */
[----:B------:R-:W-:-:S04]  /*03f0*/  IMAD.WIDE R20, R23, 0x4, R18 ;  /* 0x0000000417147825 */ /* 0x000fc800078e0212 */
[----:B-----5:R-:W-:Y:S02]  /*0400*/  FFMA R26, R26, R29, R17 ;  /* 0x0000001d1a1a7223 */ /* 0x020fe40000000011 */
[----:B------:R-:W3:Y:S01]  /*0410*/  LDG.E R29, desc[UR6][R20.64] ;  /* 0x00000006141d7981 */ /* 0x000ee2000c1e1900 */
[----:B------:R-:W-:-:S03]  /*0420*/  IMAD.WIDE R16, R23, 0x4, R20 ;  /* 0x0000000417107825 */ /* 0x000fc600078e0214 */
[----:B------:R-:W5:Y:S04]  /*0430*/  LDG.E R20, desc[UR6][R14.64+0x18] ;  /* 0x000018060e147981 */ /* 0x000f68000c1e1900 */
[----:B------:R-:W5:Y:S04]  /*0440*/  LDG.E R21, desc[UR6][R14.64+0x1c] ;  /* 0x00001c060e157981 */ /* 0x000f68000c1e1900 */
[----:B------:R1:W5:Y:S01]  /*0450*/  LDG.E R15, desc[UR6][R16.64] ;  /* 0x00000006100f7981 */ /* 0x000362000c1e1900 */
[----:B0-----:R-:W-:-:S06]  /*0460*/  IMAD.WIDE R18, R23, 0x4, R16 ;  /* 0x0000000417127825 */ /* 0x001fcc00078e0210 */
[----:B------:R-:W5:Y:S01]  /*0470*/  LDG.E R18, desc[UR6][R18.64] ;  /* 0x0000000612127981 */ /* 0x000f62000c1e1900 */
[----:B------:R-:W0:Y:S02]  /*0480*/  F2I.TRUNC.NTZ R26, R26 ;  /* 0x0000001a001a7305 */ /* 0x000e24000020f100 */
[----:B0-----:R-:W-:Y:S02]  /*0490*/  I2FP.F32.S32 R26, R26 ;  /* 0x0000001a001a7245 */ /* 0x001fe40000201400 */
[----:B------:R-:W-:-:S04]  /*04a0*/  IADD3 R10, PT, PT, R10, 0x8, RZ ;  /* 0x000000080a0a7810 */ /* 0x000fc80007ffe0ff */
[----:B------:R-:W-:Y:S01]  /*04b0*/  ISETP.NE.AND P0, PT, R10, RZ, PT ;  /* 0x000000ff0a00720c */ /* 0x000fe20003f05270 */
[----:B------:R-:W-:Y:S01]  /*04c0*/  VIADD R11, R11, 0x8 ;  /* 0x000000080b0b7836 */ /* 0x000fe20000000000 */
[----:B------:R-:W-:Y:S01]  /*04d0*/  LEA R8, R23, R8, 0x3 ;  /* 0x0000000817087211 */ /* 0x000fe200078e18ff */
[----:B--2---:R-:W-:-:S06]  /*04e0*/  FFMA R22, R25, R22, R26 ;  /* 0x0000001619167223 */ /* 0x004fcc000000001a */
[----:B------:R-:W0:Y:S02]  /*04f0*/  F2I.TRUNC.NTZ R22, R22 ;  /* 0x0000001600167305 */ /* 0x000e24000020f100 */
[----:B0-----:R-:W-:-:S05]  /*0500*/  I2FP.F32.S32 R25, R22 ;  /* 0x0000001600197245 */ /* 0x001fca0000201400 */
[----:B----4-:R-:W-:-:S06]  /*0510*/  FFMA R24, R24, R27, R25 ;  /* 0x0000001b18187223 */ /* 0x010fcc0000000019 */
[----:B------:R-:W0:Y:S02]  /*0520*/  F2I.TRUNC.NTZ R24, R24 ;  /* 0x0000001800187305 */ /* 0x000e24000020f100 */
[----:B0-----:R-:W-:-:S05]  /*0530*/  I2FP.F32.S32 R25, R24 ;  /* 0x0000001800197245 */ /* 0x001fca0000201400 */
[----:B---3--:R-:W-:-:S06]  /*0540*/  FFMA R25, R28, R29, R25 ;  /* 0x0000001d1c197223 */ /* 0x008fcc0000000019 */
[----:B------:R-:W1:Y:S02]  /*0550*/  F2I.TRUNC.NTZ R25, R25 ;  /* 0x0000001900197305 */ /* 0x000e64000020f100 */
[----:B-1----:R-:W-:-:S05]  /*0560*/  I2FP.F32.S32 R17, R25 ;  /* 0x0000001900117245 */ /* 0x002fca0000201400 */
[----:B-----5:R-:W-:-:S06]  /*0570*/  FFMA R15, R20, R15, R17 ;  /* 0x0000000f140f7223 */ /* 0x020fcc0000000011 */
[----:B------:R-:W0:Y:S02]  /*0580*/  F2I.TRUNC.NTZ R15, R15 ;  /* 0x0000000f000f7305 */ /* 0x000e24000020f100 */
[----:B0-----:R-:W-:-:S05]  /*0590*/  I2FP.F32.S32 R14, R15 ;  /* 0x0000000f000e7245 */ /* 0x001fca0000201400 */
[----:B------:R-:W-:-:S04]  /*05a0*/  FFMA R14, R21, R18, R14 ;  /* 0x00000012150e7223 */ /* 0x000fc8000000000e */
[----:B------:R0:W1:Y:S01]  /*05b0*/  F2I.TRUNC.NTZ R16, R14 ;  /* 0x0000000e00107305 */ /* 0x000062000020f100 */
[----:B------:R-:W-:Y:S05]  /*05c0*/  @P0 BRA `(.L_x_2) ;  /* 0xfffffffc001c0947 */ /* 0x000fea000383ffff */
[----:B------:R-:W-:-:S07]  /*05d0*/  MOV R8, R2 ;  /* 0x0000000200087202 */ /* 0x000fce0000000f00 */
.L_x_1:
[----:B------:R-:W-:-:S13]  /*05e0*/  ISETP.NE.AND P0, PT, R3, RZ, PT ;  /* 0x000000ff0300720c */ /* 0x000fda0003f05270 */
[----:B------:R-:W-:Y:S05]  /*05f0*/  @!P0 BRA `(.L_x_3) ;  /* 0x0000000400148947 */ /* 0x000fea0003800000 */
[----:B------:R-:W-:Y:S02]  /*0600*/  IADD3 R10, PT, PT, R3, -0x1, RZ ;  /* 0xffffffff030a7810 */ /* 0x000fe40007ffe0ff */
[----:B------:R-:W-:Y:S02]  /*0610*/  ISETP.NE.AND P1, PT, R4, RZ, PT ;  /* 0x000000ff0400720c */ /* 0x000fe40003f25270 */
[----:B------:R-:W-:-:S13]  /*0620*/  ISETP.GE.U32.AND P0, PT, R10, 0x3, PT ;  /* 0x000000030a00780c */ /* 0x000fda0003f06070 */
[----:B------:R-:W-:Y:S05]  /*0630*/  @!P0 BRA `(.L_x_4) ;  /* 0x00000000007c8947 */ /* 0x000fea0003800000 */
[----:B------:R-:W2:Y:S01]  /*0640*/  LDC R23, c[0x0][0x3a4] ;  /* 0x0000e900ff177b82 */ /* 0x000ea20000000800 */
[----:B------:R-:W-:-:S07]  /*0650*/  IMAD.IADD R17, R9, 0x1, R8 ;  /* 0x0000000109117824 */ /* 0x000fce00078e0208 */
[----:B------:R-:W3:Y:S08]  /*0660*/  LDC.64 R10, c[0x0][0x380] ;  /* 0x0000e000ff0a7b82 */ /* 0x000ef00000000a00 */
[----:B0-----:R-:W0:Y:S01]  /*0670*/  LDC.64 R14, c[0x0][0x388] ;  /* 0x0000e200ff0e7b82 */ /* 0x001e220000000a00 */
[----:B--2---:R-:W-:Y:S02]  /*0680*/  IMAD R19, R8, R23, R0 ;  /* 0x0000001708137224 */ /* 0x004fe400078e0200 */
[----:B---3--:R-:W-:-:S05]  /*0690*/  IMAD.WIDE R10, R17, 0x4, R10 ;  /* 0x00000004110a7825 */ /* 0x008fca00078e020a */
[----:B------:R-:W2:Y:S01]  /*06a0*/  LDG.E R17, desc[UR6][R10.64] ;  /* 0x000000060a117981 */ /* 0x000ea2000c1e1900 */
[----:B0-----:R-:W-:-:S03]  /*06b0*/  IMAD.WIDE R14, R19, 0x4, R14 ;  /* 0x00000004130e7825 */ /* 0x001fc600078e020e */
[----:B------:R-:W3:Y:S04]  /*06c0*/  LDG.E R25, desc[UR6][R10.64+0x4] ;  /* 0x000004060a197981 */ /* 0x000ee8000c1e1900 */
[----:B------:R-:W2:Y:S01]  /*06d0*/  LDG.E R24, desc[UR6][R14.64] ;  /* 0x000000060e187981 */ /* 0x000ea2000c1e1900 */
[----:B------:R-:W-:-:S03]  /*06e0*/  IMAD.WIDE R18, R23, 0x4, R14 ;  /* 0x0000000417127825 */ /* 0x000fc600078e020e */
[----:B------:R-:W4:Y:S04]  /*06f0*/  LDG.E R27, desc[UR6][R10.64+0x8] ;  /* 0x000008060a1b7981 */ /* 0x000f28000c1e1900 */
[----:B------:R-:W3:Y:S01]  /*0700*/  LDG.E R26, desc[UR6][R18.64] ;  /* 0x00000006121a7981 */ /* 0x000ee2000c1e1900 */
[----:B------:R-:W-:-:S03]  /*0710*/  IMAD.WIDE R20, R23, 0x4, R18 ;  /* 0x0000000417147825 */ /* 0x000fc600078e0212 */
[----:B------:R0:W5:Y:S04]  /*0720*/  LDG.E R29, desc[UR6][R10.64+0xc] ;  /* 0x00000c060a1d7981 */ /* 0x000168000c1e1900 */
[----:B------:R-:W4:Y:S01]  /*0730*/  LDG.E R28, desc[UR6][R20.64] ;  /* 0x00000006141c7981 */ /* 0x000f22000c1e1900 */
[----:B------:R-:W-:-:S06]  /*0740*/  IMAD.WIDE R22, R23, 0x4, R20 ;  /* 0x0000000417167825 */ /* 0x000fcc00078e0214 */
[----:B------:R-:W5:Y:S01]  /*0750*/  LDG.E R22, desc[UR6][R22.64] ;  /* 0x0000000616167981 */ /* 0x000f62000c1e1900 */
[----:B-1----:R-:W-:Y:S02]  /*0760*/  I2FP.F32.S32 R16, R16 ;  /* 0x0000001000107245 */ /* 0x002fe40000201400 */
[----:B------:R-:W-:-:S03]  /*0770*/  IADD3 R8, PT, PT, R8, 0x4, RZ ;  /* 0x0000000408087810 */ /* 0x000fc60007ffe0ff */
[----:B--2---:R-:W-:-:S06]  /*0780*/  FFMA R17, R17, R24, R16 ;  /* 0x0000001811117223 */ /* 0x004fcc0000000010 */
[----:B------:R-:W1:Y:S02]  /*0790*/  F2I.TRUNC.NTZ R17, R17 ;  /* 0x0000001100117305 */ /* 0x000e64000020f100 */
[----:B-1----:R-:W-:-:S05]  /*07a0*/  I2FP.F32.S32 R14, R17 ;  /* 0x00000011000e7245 */ /* 0x002fca0000201400 */
[----:B---3--:R-:W-:-:S06]  /*07b0*/  FFMA R14, R25, R26, R14 ;  /* 0x0000001a190e7223 */ /* 0x008fcc000000000e */
[----:B------:R-:W1:Y:S02]  /*07c0*/  F2I.TRUNC.NTZ R14, R14 ;  /* 0x0000000e000e7305 */ /* 0x000e64000020f100 */
[----:B-1----:R-:W-:-:S05]  /*07d0*/  I2FP.F32.S32 R16, R14 ;  /* 0x0000000e00107245 */ /* 0x002fca0000201400 */
[----:B----4-:R-:W-:-:S06]  /*07e0*/  FFMA R27, R27, R28, R16 ;  /* 0x0000001c1b1b7223 */ /* 0x010fcc0000000010 */
[----:B------:R-:W0:Y:S02]  /*07f0*/  F2I.TRUNC.NTZ R27, R27 ;  /* 0x0000001b001b7305 */ /* 0x000e24000020f100 */
[----:B0-----:R-:W-:-:S05]  /*0800*/  I2FP.F32.S32 R10, R27 ;  /* 0x0000001b000a7245 */ /* 0x001fca0000201400 */
[----:B-----5:R-:W-:-:S04]  /*0810*/  FFMA R10, R29, R22, R10 ;  /* 0x000000161d0a7223 */ /* 0x020fc8000000000a */
[----:B------:R2:W3:Y:S03]  /*0820*/  F2I.TRUNC.NTZ R16, R10 ;  /* 0x0000000a00107305 */ /* 0x0004e6000020f100 */
.L_x_4:
[----:B------:R-:W-:Y:S05]  /*0830*/  @!P1 BRA `(.L_x_3) ;  /* 0x0000000000849947 */ /* 0x000fea0003800000 */
[----:B------:R-:W-:Y:S01]  /*0840*/  ISETP.NE.AND P0, PT, R4, 0x1, PT ;  /* 0x000000010400780c */ /* 0x000fe20003f05270 */
[----:B--2---:R-:W2:Y:S08]  /*0850*/  LDC.64 R10, c[0x0][0x380] ;  /* 0x0000e000ff0a7b82 */ /* 0x004eb00000000a00 */
[----:B------:R-:W4:Y:S04]  /*0860*/  LDC.64 R22, c[0x0][0x388] ;  /* 0x0000e200ff167b82 */ /* 0x000f280000000a00 */
[----:B------:R-:W-:-:S04]  /*0870*/  @P0 IADD3 R15, PT, PT, R9, R8, RZ ;  /* 0x00000008090f0210 */ /* 0x000fc80007ffe0ff */
[----:B------:R-:W5:Y:S01]  /*0880*/  @P0 LDC R19, c[0x0][0x3a4] ;  /* 0x0000e900ff130b82 */ /* 0x000f620000000800 */
[----:B--2---:R-:W-:Y:S01]  /*0890*/  @P0 IMAD.WIDE R10, R15, 0x4, R10 ;  /* 0x000000040f0a0825 */ /* 0x004fe200078e020a */
[----:B------:R-:W-:-:S06]  /*08a0*/  LOP3.LUT P1, RZ, R7, 0x1, RZ, 0xc0, !PT ;  /* 0x0000000107ff7812 */ /* 0x000fcc000782c0ff */
[----:B------:R-:W2:Y:S01]  /*08b0*/  LDC.64 R20, c[0x0][0x388] ;  /* 0x0000e200ff147b82 */ /* 0x000ea20000000a00 */
[----:B------:R-:W3:Y:S04]  /*08c0*/  @P0 LDG.E R24, desc[UR6][R10.64] ;  /* 0x000000060a180981 */ /* 0x000ee8000c1e1900 */
[----:B------:R-:W3:Y:S03]  /*08d0*/  @P0 LDG.E R7, desc[UR6][R10.64+0x4] ;  /* 0x000004060a070981 */ /* 0x000ee6000c1e1900 */
[----:B------:R-:W1:Y:S01]  /*08e0*/  @P1 LDC R25, c[0x0][0x3a4] ;  /* 0x0000e900ff191b82 */ /* 0x000e620000000800 */
[----:B-----5:R-:W-:-:S04]  /*08f0*/  @P0 IMAD R17, R8, R19, R0 ;  /* 0x0000001308110224 */ /* 0x020fc800078e0200 */
[----:B----4-:R-:W-:-:S05]  /*0900*/  @P0 IMAD.WIDE R22, R17, 0x4, R22 ;  /* 0x0000000411160825 */ /* 0x010fca00078e0216 */
[----:B------:R-:W4:Y:S01]  /*0910*/  @P0 LDG.E R17, desc[UR6][R22.64] ;  /* 0x0000000616110981 */ /* 0x000f22000c1e1900 */
[----:B0-----:R-:W-:Y:S02]  /*0920*/  @P0 IMAD.WIDE R14, R19, 0x4, R22 ;  /* 0x00000004130e0825 */ /* 0x001fe400078e0216 */
[----:B------:R-:W0:Y:S04]  /*0930*/  LDC.64 R18, c[0x0][0x380] ;  /* 0x0000e000ff127b82 */ /* 0x000e280000000a00 */
[----:B------:R-:W5:Y:S01]  /*0940*/  @P0 LDG.E R14, desc[UR6][R14.64] ;  /* 0x000000060e0e0981 */ /* 0x000f62000c1e1900 */
[----:B------:R-:W-:-:S05]  /*0950*/  @P0 VIADD R8, R8, 0x2 ;  /* 0x0000000208080836 */ /* 0x000fca0000000000 */
[----:B------:R-:W-:Y:S01]  /*0960*/  @P1 IADD3 R9, PT, PT, R9, R8, RZ ;  /* 0x0000000809091210 */ /* 0x000fe20007ffe0ff */
[----:B-1----:R-:W-:-:S04]  /*0970*/  @P1 IMAD R25, R8, R25, R0 ;  /* 0x0000001908191224 */ /* 0x002fc800078e0200 */
[----:B--2---:R-:W-:-:S06]  /*0980*/  @P1 IMAD.WIDE R20, R25, 0x4, R20 ;  /* 0x0000000419141825 */ /* 0x004fcc00078e0214 */
[----:B------:R-:W2:Y:S01]  /*0990*/  @P1 LDG.E R21, desc[UR6][R20.64] ;  /* 0x0000000614151981 */ /* 0x000ea2000c1e1900 */
[----:B0-----:R-:W-:-:S06]  /*09a0*/  @P1 IMAD.WIDE R18, R9, 0x4, R18 ;  /* 0x0000000409121825 */ /* 0x001fcc00078e0212 */
[----:B------:R-:W2:Y:S01]  /*09b0*/  @P1 LDG.E R18, desc[UR6][R18.64] ;  /* 0x0000000612121981 */ /* 0x000ea2000c1e1900 */
[----:B---3--:R-:W-:-:S05]  /*09c0*/  @P0 I2FP.F32.S32 R9, R16 ;  /* 0x0000001000090245 */ /* 0x008fca0000201400 */
[----:B----4-:R-:W-:-:S06]  /*09d0*/  @P0 FFMA R9, R24, R17, R9 ;  /* 0x0000001118090223 */ /* 0x010fcc0000000009 */
[----:B------:R-:W0:Y:S02]  /*09e0*/  @P0 F2I.TRUNC.NTZ R9, R9 ;  /* 0x0000000900090305 */ /* 0x000e24000020f100 */
[----:B0-----:R-:W-:-:S05]  /*09f0*/  @P0 I2FP.F32.S32 R8, R9 ;  /* 0x0000000900080245 */ /* 0x001fca0000201400 */
[----:B-----5:R-:W-:-:S04]  /*0a00*/  @P0 FFMA R8, R7, R14, R8 ;  /* 0x0000000e07080223 */ /* 0x020fc80000000008 */
[----:B------:R-:W0:Y:S02]  /*0a10*/  @P0 F2I.TRUNC.NTZ R16, R8 ;  /* 0x0000000800100305 */ /* 0x000e24000020f100 */
[----:B0-----:R-:W-:-:S05]  /*0a20*/  @P1 I2FP.F32.S32 R7, R16 ;  /* 0x0000001000071245 */ /* 0x001fca0000201400 */
[----:B--2---:R-:W-:-:S04]  /*0a30*/  @P1 FFMA R7, R18, R21, R7 ;  /* 0x0000001512071223 */ /* 0x004fc80000000007 */
[----:B------:R4:W0:Y:S03]  /*0a40*/  @P1 F2I.TRUNC.NTZ R16, R7 ;  /* 0x0000000700101305 */ /* 0x000826000020f100 */
.L_x_3:
[----:B------:R-:W5:Y:S01]  /*0a50*/  LDCU UR4, c[0x0][0x398] ;  /* 0x00007300ff0477ac */ /* 0x000f620008000800 */
[----:B------:R-:W-:Y:S02]  /*0a60*/  IADD3 R5, PT, PT, R5, 0x1, RZ ;  /* 0x0000000105057810 */ /* 0x000fe40007ffe0ff */
[----:B01-34-:R-:W-:-:S05]  /*0a70*/  I2FP.F32.S32 R7, R16 ;  /* 0x0000001000077245 */ /* 0x01bfca0000201400 */
[----:B------:R0:W-:Y:S01]  /*0a80*/  STG.E desc[UR6][R12.64], R7 ;  /* 0x000000070c007986 */ /* 0x0001e2000c101906 */
[----:B-----5:R-:W-:-:S13]  /*0a90*/  ISETP.NE.AND P0, PT, R5, UR4, PT ;  /* 0x0000000405007c0c */ /* 0x020fda000bf05270 */
[----:B0-----:R-:W-:Y:S05]  /*0aa0*/  @!P0 EXIT ;  /* 0x000000000000894d */ /* 0x001fea0003800000 */
[----:B------:R-:W-:Y:S05]  /*0ab0*/  BRA `(.L_x_5) ;  /* 0xfffffff400b47947 */ /* 0x000fea000383ffff */
.L_x_0:
[C---:B------:R-:W-:Y:S02]  /*0ac0*/  LOP3.LUT R0, R6.reuse, 0xf, RZ, 0xc0, !PT ;  /* 0x0000000f06007812 */ /* 0x040fe400078ec0ff */
[----:B------:R-:W-:Y:S02]  /*0ad0*/  ISETP.GE.U32.AND P0, PT, R6, 0x10, PT ;  /* 0x000000100600780c */ /* 0x000fe40003f06070 */
[----:B------:R-:W-:-:S11]  /*0ae0*/  ISETP.NE.AND P1, PT, R0, RZ, PT ;  /* 0x000000ff0000720c */ /* 0x000fd60003f25270 */
[----:B------:R0:W-:Y:S02]  /*0af0*/  @P0 STG.E desc[UR6][R12.64], RZ ;  /* 0x000000ff0c000986 */ /* 0x0001e4000c101906 */
[----:B------:R-:W-:Y:S05]  /*0b00*/  @!P1 EXIT ;  /* 0x000000000000994d */ /* 0x000fea0003800000 */
[----:B------:R-:W-:Y:S02]  /*0b10*/  ISETP.GE.U32.AND P0, PT, R0, 0x8, PT ;  /* 0x000000080000780c */ /* 0x000fe40003f06070 */
[----:B------:R-:W-:-:S04]  /*0b20*/  LOP3.LUT R0, R6, 0x7, RZ, 0xc0, !PT ;  /* 0x0000000706007812 */ /* 0x000fc800078ec0ff */
[----:B------:R-:W-:-:S07]  /*0b30*/  ISETP.NE.AND P1, PT, R0, RZ, PT ;  /* 0x000000ff0000720c */ /* 0x000fce0003f25270 */
[----:B------:R1:W-:Y:S06]  /*0b40*/  @P0 STG.E desc[UR6][R12.64], RZ ;  /* 0x000000ff0c000986 */ /* 0x0003ec000c101906 */
[----:B------:R-:W-:Y:S05]  /*0b50*/  @!P1 EXIT ;  /* 0x000000000000994d */ /* 0x000fea0003800000 */
[----:B------:R-:W-:Y:S02]  /*0b60*/  LOP3.LUT P0, RZ, R6, 0x3, RZ, 0xc0, !PT ;  /* 0x0000000306ff7812 */ /* 0x000fe4000780c0ff */
[----:B------:R-:W-:-:S13]  /*0b70*/  ISETP.LT.U32.AND P1, PT, R0, 0x4, PT ;  /* 0x000000040000780c */ /* 0x000fda0003f21070 */
[----:B------:R-:W-:Y:S05]  /*0b80*/  @!P0 EXIT P1 ;  /* 0x000000000000894d */ /* 0x000fea0000800000 */
[----:B------:R-:W-:Y:S01]  /*0b90*/  STG.E desc[UR6][R12.64], RZ ;  /* 0x000000ff0c007986 */ /* 0x000fe2000c101906 */
[----:B------:R-:W-:Y:S05]  /*0ba0*/  EXIT ;  /* 0x000000000000794d */ /* 0x000fea0003800000 */
.L_x_6:
[----:B------:R-:W-:-:S00]  /*0bb0*/  BRA `(.L_x_6) ;  /* 0xfffffffc00fc7947 */ /* 0x000fc0000383ffff */
[----:B------:R-:W-:-:S00]  /*0bc0*/  NOP ;  /* 0x0000000000007918 */ /* 0x000fc00000000000 */
        /* <DEDUP_REMOVED lines=11> */
.L_x_17:


//--------------------- .text._Z15matMulRowKernelPfS_S_iiii --------------------------
	.section	.text._Z15matMulRowKernelPfS_S_iiii,"ax",@progbits
	.align	128
        .global         _Z15matMulRowKernelPfS_S_iiii
        .type           _Z15matMulRowKernelPfS_S_iiii,@function
        .size           _Z15matMulRowKernelPfS_S_iiii,(.L_x_18 - _Z15matMulRowKernelPfS_S_iiii)
        .other          _Z15matMulRowKernelPfS_S_iiii,@"STO_CUDA_ENTRY STV_DEFAULT"
_Z15matMulRowKernelPfS_S_iiii:
.text._Z15matMulRowKernelPfS_S_iiii:
[----:B------:R-:W-:Y:S01]  /*0000*/  LDC R1, c[0x0][0x37c] ;  /* 0x0000df00ff017b82 */ /* 0x000fe20000000800 */
[----:B------:R-:W0:Y:S02]  /*0010*/  LDCU UR6, c[0x0][0x3a4] ;  /* 0x00007480ff0677ac */ /* 0x000e240008000800 */
[----:B0-----:R-:W-:-:S06]  /*0020*/  UISETP.GE.AND UP0, UPT, UR6, 0x1, UPT ;  /* 0x000000010600788c */ /* 0x001fcc000bf06270 */
[----:B------:R-:W-:-:S13]  /*0030*/  PLOP3.LUT P0, PT, PT, PT, UP0, 0x80, 0x8 ;  /* 0x000000000008781c */ /* 0x000fda0003f0f008 */
[----:B------:R-:W-:Y:S05]  /*0040*/  @!P0 EXIT ;  /* 0x000000000000894d */ /* 0x000fea0003800000 */
[----:B------:R-:W0:Y:S01]  /*0050*/  LDC R5, c[0x0][0x39c] ;  /* 0x0000e700ff057b82 */ /* 0x000e220000000800 */
[----:B------:R-:W1:Y:S01]  /*0060*/  S2R R3, SR_TID.X ;  /* 0x0000000000037919 */ /* 0x000e620000002100 */
[----:B------:R-:W2:Y:S06]  /*0070*/  LDCU.64 UR18, c[0x0][0x358] ;  /* 0x00006b00ff1277ac */ /* 0x000eac0008000a00 */
[----:B------:R-:W1:Y:S08]  /*0080*/  S2UR UR4, SR_CTAID.X ;  /* 0x00000000000479c3 */ /* 0x000e700000002500 */
[----:B------:R-:W1:Y:S01]  /*0090*/  LDC R0, c[0x0][0x360] ;  /* 0x0000d800ff007b82 */ /* 0x000e620000000800 */
[----:B0-----:R-:W-:Y:S01]  /*00a0*/  ISETP.GE.AND P0, PT, R5, 0x1, PT ;  /* 0x000000010500780c */ /* 0x001fe20003f06270 */
[----:B-1----:R-:W-:-:S12]  /*00b0*/  IMAD R0, R0, UR4, R3 ;  /* 0x0000000400007c24 */ /* 0x002fd8000f8e0203 */
[----:B--2---:R-:W-:Y:S05]  /*00c0*/  @!P0 BRA `(.L_x_7) ;  /* 0x0000000800f88947 */ /* 0x004fea0003800000 */
[C---:B------:R-:W-:Y:S01]  /*00d0*/  LOP3.LUT R10, R5.reuse, 0x7ffffff8, RZ, 0xc0, !PT ;  /* 0x7ffffff8050a7812 */ /* 0x040fe200078ec0ff */
[----:B------:R-:W-:Y:S01]  /*00e0*/  IMAD R11, R0, R5, RZ ;  /* 0x00000005000b7224 */ /* 0x000fe200078e02ff */
[C---:B------:R-:W-:Y:S01]  /*00f0*/  LOP3.LUT R22, R5.reuse, 0x7, RZ, 0xc0, !PT ;  /* 0x0000000705167812 */ /* 0x040fe200078ec0ff */
[----:B------:R-:W-:Y:S01]  /*0100*/  USHF.L.U32 UR5, UR6, 0x3, URZ ;  /* 0x0000000306057899 */ /* 0x000fe200080006ff */
[----:B------:R-:W-:Y:S01]  /*0110*/  LOP3.LUT R12, R5, 0x3, RZ, 0xc0, !PT ;  /* 0x00000003050c7812 */ /* 0x000fe200078ec0ff */
[----:B------:R-:W-:Y:S01]  /*0120*/  UMOV UR4, URZ ;  /* 0x000000ff00047c82 */ /* 0x000fe20008000000 */
[----:B------:R-:W-:-:S09]  /*0130*/  IADD3 R13, PT, PT, -R10, RZ, RZ ;  /* 0x000000ff0a0d7210 */ /* 0x000fd20007ffe1ff */
.L_x_12:
[----:B------:R-:W0:Y:S01]  /*0140*/  LDC R23, c[0x0][0x39c] ;  /* 0x0000e700ff177b82 */ /* 0x000e220000000800 */
[----:B------:R-:W-:Y:S02]  /*0150*/  HFMA2 R18, -RZ, RZ, 0, 0 ;  /* 0x00000000ff127431 */ /* 0x000fe400000001ff */
[----:B------:R-:W-:Y:S01]  /*0160*/  IMAD.MOV.U32 R2, RZ, RZ, RZ ;  /* 0x000000ffff027224 */ /* 0x000fe200078e00ff */
[----:B0-----:R-:W-:-:S13]  /*0170*/  ISETP.GE.U32.AND P0, PT, R23, 0x8, PT ;  /* 0x000000081700780c */ /* 0x001fda0003f06070 */
[----:B-1----:R-:W-:Y:S05]  /*0180*/  @!P0 BRA `(.L_x_8) ;  /* 0x00000004006c8947 */ /* 0x002fea0003800000 */
[----:B------:R-:W0:Y:S01]  /*0190*/  LDCU UR6, c[0x0][0x3a4] ;  /* 0x00007480ff0677ac */ /* 0x000e220008000800 */
[----:B------:R-:W-:Y:S01]  /*01a0*/  IMAD.MOV.U32 R18, RZ, RZ, RZ ;  /* 0x000000ffff127224 */ /* 0x000fe200078e00ff */
[----:B------:R-:W-:Y:S01]  /*01b0*/  MOV R14, R11 ;  /* 0x0000000b000e7202 */ /* 0x000fe20000000f00 */
[----:B------:R-:W-:Y:S01]  /*01c0*/  IMAD.MOV.U32 R15, RZ, RZ, R13 ;  /* 0x000000ffff0f7224 */ /* 0x000fe200078e000d */
[----:B------:R-:W1:Y:S01]  /*01d0*/  LDCU.64 UR20, c[0x0][0x388] ;  /* 0x00007100ff1477ac */ /* 0x000e620008000a00 */
[----:B0-----:R-:W-:Y:S02]  /*01e0*/  UIADD3 UR7, UPT, UPT, UR4, UR6, URZ ;  /* 0x0000000604077290 */ /* 0x001fe4000fffe0ff */
[----:B------:R-:W-:Y:S02]  /*01f0*/  ULEA UR8, UR6, UR4, 0x1 ;  /* 0x0000000406087291 */ /* 0x000fe4000f8e08ff */
[----:B------:R-:W-:Y:S02]  /*0200*/  UIMAD UR9, UR6, 0x3, UR4 ;  /* 0x00000003060978a4 */ /* 0x000fe4000f8e0204 */
[----:B------:R-:W-:-:S02]  /*0210*/  ULEA UR10, UR6, UR4, 0x2 ;  /* 0x00000004060a7291 */ /* 0x000fc4000f8e10ff */
[----:B------:R-:W-:Y:S02]  /*0220*/  UIMAD UR11, UR6, 0x5, UR4 ;  /* 0x00000005060b78a4 */ /* 0x000fe4000f8e0204 */
[----:B------:R-:W-:Y:S02]  /*0230*/  UIMAD UR12, UR6, 0x6, UR4 ;  /* 0x00000006060c78a4 */ /* 0x000fe4000f8e0204 */
[----:B------:R-:W-:Y:S02]  /*0240*/  UIMAD UR6, UR6, 0x7, UR4 ;  /* 0x00000007060678a4 */ /* 0x000fe4000f8e0204 */
[----:B-1----:R-:W-:-:S12]  /*0250*/  UIMAD.WIDE.U32 UR14, UR4, 0x4, UR20 ;  /* 0x00000004040e78a5 */ /* 0x002fd8000f8e0014 */
.L_x_9:
[----:B0-----:R-:W0:Y:S01]  /*0260*/  LDC.64 R2, c[0x0][0x380] ;  /* 0x0000e000ff027b82 */ /* 0x001e220000000a00 */
[----:B------:R-:W-:Y:S01]  /*0270*/  MOV R4, UR14 ;  /* 0x0000000e00047c02 */ /* 0x000fe20008000f00 */
[----:B------:R-:W-:-:S05]  /*0280*/  IMAD.U32 R5, RZ, RZ, UR15 ;  /* 0x0000000fff057e24 */ /* 0x000fca000f8e00ff */
[----:B------:R1:W2:Y:S01]  /*0290*/  LDG.E R19, desc[UR18][R4.64] ;  /* 0x0000001204137981 */ /* 0x0002a2000c1e1900 */
[----:B0-----:R-:W-:-:S05]  /*02a0*/  IMAD.WIDE R2, R14, 0x4, R2 ;  /* 0x000000040e027825 */ /* 0x001fca00078e0202 */
[----:B------:R-:W2:Y:S01]  /*02b0*/  LDG.E R20, desc[UR18][R2.64] ;  /* 0x0000001202147981 */ /* 0x000ea2000c1e1900 */
[----:B------:R-:W-:-:S03]  /*02c0*/  UIMAD.WIDE.U32 UR16, UR7, 0x4, UR20 ;  /* 0x00000004071078a5 */ /* 0x000fc6000f8e0014 */
[----:B------:R-:W3:Y:S03]  /*02d0*/  LDG.E R17, desc[UR18][R2.64+0x4] ;  /* 0x0000041202117981 */ /* 0x000ee6000c1e1900 */
[----:B------:R-:W-:Y:S01]  /*02e0*/  MOV R6, UR16 ;  /* 0x0000001000067c02 */ /* 0x000fe20008000f00 */
[----:B------:R-:W-:Y:S01]  /*02f0*/  IMAD.U32 R7, RZ, RZ, UR17 ;  /* 0x00000011ff077e24 */ /* 0x000fe2000f8e00ff */
[----:B------:R-:W4:Y:S04]  /*0300*/  LDG.E R24, desc[UR18][R2.64+0x8] ;  /* 0x0000081202187981 */ /* 0x000f28000c1e1900 */
[----:B------:R0:W3:Y:S01]  /*0310*/  LDG.E R16, desc[UR18][R6.64] ;  /* 0x0000001206107981 */ /* 0x0000e2000c1e1900 */
[----:B------:R-:W-:-:S03]  /*0320*/  UIMAD.WIDE.U32 UR16, UR8, 0x4, UR20 ;  /* 0x00000004081078a5 */ /* 0x000fc6000f8e0014 */
[----:B------:R-:W5:Y:S03]  /*0330*/  LDG.E R25, desc[UR18][R2.64+0xc] ;  /* 0x00000c1202197981 */ /* 0x000f66000c1e1900 */
[----:B------:R-:W-:Y:S01]  /*0340*/  MOV R8, UR16 ;  /* 0x0000001000087c02 */ /* 0x000fe20008000f00 */
[----:B------:R-:W-:Y:S01]  /*0350*/  IMAD.U32 R9, RZ, RZ, UR17 ;  /* 0x00000011ff097e24 */ /* 0x000fe2000f8e00ff */
[----:B------:R-:W5:Y:S04]  /*0360*/  LDG.E R27, desc[UR18][R2.64+0x10] ;  /* 0x00001012021b7981 */ /* 0x000f68000c1e1900 */
[----:B------:R0:W4:Y:S01]  /*0370*/  LDG.E R21, desc[UR18][R8.64] ;  /* 0x0000001208157981 */ /* 0x000122000c1e1900 */
[----:B------:R-:W-:-:S03]  /*0380*/  UIMAD.WIDE.U32 UR16, UR9, 0x4, UR20 ;  /* 0x00000004091078a5 */ /* 0x000fc6000f8e0014 */
[----:B------:R-:W5:Y:S03]  /*0390*/  LDG.E R29, desc[UR18][R2.64+0x14] ;  /* 0x00001412021d7981 */ /* 0x000f66000c1e1900 */
[----:B-1----:R-:W-:Y:S01]  /*03a0*/  MOV R4, UR16 ;  /* 0x0000001000047c02 */ /* 0x002fe20008000f00 */
[----:B------:R-:W-:-:S05]  /*03b0*/  IMAD.U32 R5, RZ, RZ, UR17 ;  /* 0x00000011ff057e24 */ /* 0x000fca000f8e00ff */
[----:B------:R1:W5:Y:S01]  /*03c0*/  LDG.E R26, desc[UR18][R4.64] ;  /* 0x00000012041a7981 */ /* 0x000362000c1e1900 */
[----:B------:R-:W-:-:S06]  /*03d0*/  UIMAD.WIDE.U32 UR16, UR10, 0x4, UR20 ;  /* 0x000000040a1078a5 */ /* 0x000fcc000f8e0014 */
[----:B0-----:R-:W-:Y:S01]  /*03e0*/  MOV R6, UR16 ;  /* 0x0000001000067c02 */ /* 0x001fe20008000f00 */
[----:B------:R-:W-:-:S05]  /*03f0*/  IMAD.U32 R7, RZ, RZ, UR17 ;  /* 0x00000011ff077e24 */ /* 0x000fca000f8e00ff */
[----:B------:R0:W5:Y:S01]  /*0400*/  LDG.E R28, desc[UR18][R6.64] ;  /* 0x00000012061c7981 */ /* 0x000162000c1e1900 */
[----:B------:R-:W-:-:S06]  /*0410*/  UIMAD.WIDE.U32 UR16, UR11, 0x4, UR20 ;  /* 0x000000040b1078a5 */ /* 0x000fcc000f8e0014 */
[----:B------:R-:W-:Y:S01]  /*0420*/  MOV R8, UR16 ;  /* 0x0000001000087c02 */ /* 0x000fe20008000f00 */
[----:B------:R-:W-:-:S05]  /*0430*/  IMAD.U32 R9, RZ, RZ, UR17 ;  /* 0x00000011ff097e24 */ /* 0x000fca000f8e00ff */
[----:B------:R3:W5:Y:S01]  /*0440*/  LDG.E R8, desc[UR18][R8.64] ;  /* 0x0000001208087981 */ /* 0x000762000c1e1900 */
[----:B------:R-:W-:-:S06]  /*0450*/  UIMAD.WIDE.U32 UR16, UR12, 0x4, UR20 ;  /* 0x000000040c1078a5 */ /* 0x000fcc000f8e0014 */
[----:B-1----:R-:W-:Y:S01]  /*0460*/  IMAD.U32 R5, RZ, RZ, UR17 ;  /* 0x00000011ff057e24 */ /* 0x002fe2000f8e00ff */
[----:B------:R-:W-:-:S05]  /*0470*/  MOV R4, UR16 ;  /* 0x0000001000047c02 */ /* 0x000fca0008000f00 */
[----:B------:R-:W5:Y:S04]  /*0480*/  LDG.E R5, desc[UR18][R4.64] ;  /* 0x0000001204057981 */ /* 0x000f68000c1e1900 */
[----:B------:R-:W5:Y:S01]  /*0490*/  LDG.E R4, desc[UR18][R2.64+0x18] ;  /* 0x0000181202047981 */ /* 0x000f62000c1e1900 */
[----:B------:R-:W-:Y:S01]  /*04a0*/  UIMAD.WIDE.U32 UR16, UR6, 0x4, UR20 ;  /* 0x00000004061078a5 */ /* 0x000fe2000f8e0014 */
[----:B------:R-:W-:-:S05]  /*04b0*/  I2FP.F32.S32 R18, R18 ;  /* 0x0000001200127245 */ /* 0x000fca0000201400 */
[----:B0-----:R-:W-:Y:S01]  /*04c0*/  IMAD.U32 R7, RZ, RZ, UR17 ;  /* 0x00000011ff077e24 */ /* 0x001fe2000f8e00ff */
[----:B------:R-:W-:-:S05]  /*04d0*/  MOV R6, UR16 ;  /* 0x0000001000067c02 */ /* 0x000fca0008000f00 */
[----:B------:R-:W5:Y:S01]  /*04e0*/  LDG.E R7, desc[UR18][R6.64] ;  /* 0x0000001206077981 */ /* 0x000f62000c1e1900 */
[----:B--2---:R-:W-:-:S03]  /*04f0*/  FFMA R19, R20, R19, R18 ;  /* 0x0000001314137223 */ /* 0x004fc60000000012 */
[----:B------:R0:W2:Y:S03]  /*0500*/  LDG.E R18, desc[UR18][R2.64+0x1c] ;  /* 0x00001c1202127981 */ /* 0x0000a6000c1e1900 */
[----:B------:R-:W1:Y:S02]  /*0510*/  F2I.TRUNC.NTZ R19, R19 ;  /* 0x0000001300137305 */ /* 0x000e64000020f100 */
[----:B-1----:R-:W-:-:S05]  /*0520*/  I2FP.F32.S32 R20, R19 ;  /* 0x0000001300147245 */ /* 0x002fca0000201400 */
[----:B---3--:R-:W-:-:S06]  /*0530*/  FFMA R16, R17, R16, R20 ;  /* 0x0000001011107223 */ /* 0x008fcc0000000014 */
[----:B------:R-:W1:Y:S02]  /*0540*/  F2I.TRUNC.NTZ R16, R16 ;  /* 0x0000001000107305 */ /* 0x000e64000020f100 */
[----:B-1----:R-:W-:-:S05]  /*0550*/  I2FP.F32.S32 R9, R16 ;  /* 0x0000001000097245 */ /* 0x002fca0000201400 */
[----:B----4-:R-:W-:-:S06]  /*0560*/  FFMA R9, R24, R21, R9 ;  /* 0x0000001518097223 */ /* 0x010fcc0000000009 */
[----:B------:R-:W1:Y:S02]  /*0570*/  F2I.TRUNC.NTZ R9, R9 ;  /* 0x0000000900097305 */ /* 0x000e64000020f100 */
[----:B-1----:R-:W-:-:S05]  /*0580*/  I2FP.F32.S32 R20, R9 ;  /* 0x0000000900147245 */ /* 0x002fca0000201400 */
[----:B-----5:R-:W-:-:S06]  /*0590*/  FFMA R20, R25, R26, R20 ;  /* 0x0000001a19147223 */ /* 0x020fcc0000000014 */
[----:B------:R-:W0:Y:S02]  /*05a0*/  F2I.TRUNC.NTZ R20, R20 ;  /* 0x0000001400147305 */ /* 0x000e24000020f100 */
[----:B0-----:R-:W-:-:S05]  /*05b0*/  I2FP.F32.S32 R2, R20 ;  /* 0x0000001400027245 */ /* 0x001fca0000201400 */
[----:B------:R-:W-:-:S06]  /*05c0*/  FFMA R2, R27, R28, R2 ;  /* 0x0000001c1b027223 */ /* 0x000fcc0000000002 */
[----:B------:R-:W0:Y:S02]  /*05d0*/  F2I.TRUNC.NTZ R2, R2 ;  /* 0x0000000200027305 */ /* 0x000e24000020f100 */
[----:B0-----:R-:W-:-:S05]  /*05e0*/  I2FP.F32.S32 R6, R2 ;  /* 0x0000000200067245 */ /* 0x001fca0000201400 */
[----:B------:R-:W-:-:S06]  /*05f0*/  FFMA R6, R29, R8, R6 ;  /* 0x000000081d067223 */ /* 0x000fcc0000000006 */
[----:B------:R-:W0:Y:S02]  /*0600*/  F2I.TRUNC.NTZ R6, R6 ;  /* 0x0000000600067305 */ /* 0x000e24000020f100 */
[----:B0-----:R-:W-:-:S05]  /*0610*/  I2FP.F32.S32 R3, R6 ;  /* 0x0000000600037245 */ /* 0x001fca0000201400 */
[----:B------:R-:W-:-:S06]  /*0620*/  FFMA R3, R4, R5, R3 ;  /* 0x0000000504037223 */ /* 0x000fcc0000000003 */
[----:B------:R-:W0:Y:S01]  /*0630*/  F2I.TRUNC.NTZ R3, R3 ;  /* 0x0000000300037305 */ /* 0x000e22000020f100 */
[----:B------:R-:W-:-:S04]  /*0640*/  IADD3 R15, PT, PT, R15, 0x8, RZ ;  /* 0x000000080f0f7810 */ /* 0x000fc80007ffe0ff */
[----:B------:R-:W-:Y:S02]  /*0650*/  ISETP.NE.AND P0, PT, R15, RZ, PT ;  /* 0x000000ff0f00720c */ /* 0x000fe40003f05270 */
[----:B0-----:R-:W-:Y:S01]  /*0660*/  I2FP.F32.S32 R5, R3 ;  /* 0x0000000300057245 */ /* 0x001fe20000201400 */
[----:B------:R-:W-:Y:S02]  /*0670*/  UIADD3 UR7, UPT, UPT, UR5, UR7, URZ ;  /* 0x0000000705077290 */ /* 0x000fe4000fffe0ff */
[----:B------:R-:W-:Y:S02]  /*0680*/  UIADD3 UR8, UPT, UPT, UR5, UR8, URZ ;  /* 0x0000000805087290 */ /* 0x000fe4000fffe0ff */
[----:B------:R-:W-:Y:S02]  /*0690*/  UIADD3 UR9, UPT, UPT, UR5, UR9, URZ ;  /* 0x0000000905097290 */ /* 0x000fe4000fffe0ff */
[----:B------:R-:W-:Y:S02]  /*06a0*/  UIADD3 UR10, UPT, UPT, UR5, UR10, URZ ;  /* 0x0000000a050a7290 */ /* 0x000fe4000fffe0ff */
[----:B------:R-:W-:-:S02]  /*06b0*/  UIADD3 UR11, UPT, UPT, UR5, UR11, URZ ;  /* 0x0000000b050b7290 */ /* 0x000fc4000fffe0ff */
[----:B------:R-:W-:Y:S02]  /*06c0*/  UIADD3 UR12, UPT, UPT, UR5, UR12, URZ ;  /* 0x0000000c050c7290 */ /* 0x000fe4000fffe0ff */
[----:B------:R-:W-:Y:S02]  /*06d0*/  UIADD3 UR6, UPT, UPT, UR5, UR6, URZ ;  /* 0x0000000605067290 */ /* 0x000fe4000fffe0ff */
[----:B------:R-:W-:Y:S01]  /*06e0*/  UIMAD.WIDE.U32 UR14, UR5, 0x4, UR14 ;  /* 0x00000004050e78a5 */ /* 0x000fe2000f8e000e */
[----:B------:R-:W-:Y:S01]  /*06f0*/  IADD3 R14, PT, PT, R14, 0x8, RZ ;  /* 0x000000080e0e7810 */ /* 0x000fe20007ffe0ff */
[----:B--2---:R-:W-:-:S06]  /*0700*/  FFMA R18, R18, R7, R5 ;  /* 0x0000000712127223 */ /* 0x004fcc0000000005 */
[----:B------:R-:W0:Y:S01]  /*0710*/  F2I.TRUNC.NTZ R18, R18 ;  /* 0x0000001200127305 */ /* 0x000e22000020f100 */
[----:B------:R-:W-:Y:S05]  /*0720*/  @P0 BRA `(.L_x_9) ;  /* 0xfffffff800cc0947 */ /* 0x000fea000383ffff */
[----:B------:R-:W-:-:S07]  /*0730*/  IMAD.MOV.U32 R2, RZ, RZ, R10 ;  /* 0x000000ffff027224 */ /* 0x000fce00078e000a */
.L_x_8:
[----:B------:R-:W-:-:S13]  /*0740*/  ISETP.NE.AND P0, PT, R22, RZ, PT ;  /* 0x000000ff1600720c */ /* 0x000fda0003f05270 */
[----:B------:R-:W-:Y:S05]  /*0750*/  @!P0 BRA `(.L_x_10) ;  /* 0x0000000400248947 */ /* 0x000fea0003800000 */
[----:B------:R-:W-:Y:S02]  /*0760*/  IADD3 R3, PT, PT, R22, -0x1, RZ ;  /* 0xffffffff16037810 */ /* 0x000fe40007ffe0ff */
[----:B------:R-:W-:Y:S02]  /*0770*/  ISETP.NE.AND P1, PT, R12, RZ, PT ;  /* 0x000000ff0c00720c */ /* 0x000fe40003f25270 */
[----:B------:R-:W-:-:S13]  /*0780*/  ISETP.GE.U32.AND P0, PT, R3, 0x3, PT ;  /* 0x000000030300780c */ /* 0x000fda0003f06070 */
[----:B------:R-:W-:Y:S05]  /*0790*/  @!P0 BRA `(.L_x_11) ;  /* 0x0000000000888947 */ /* 0x000fea0003800000 */
[----:B------:R-:W1:Y:S01]  /*07a0*/  LDC R3, c[0x0][0x3a4] ;  /* 0x0000e900ff037b82 */ /* 0x000e620000000800 */
[----:B------:R-:W-:-:S07]  /*07b0*/  IADD3 R9, PT, PT, R11, R2, RZ ;  /* 0x000000020b097210 */ /* 0x000fce0007ffe0ff */
[----:B------:R-:W2:Y:S08]  /*07c0*/  LDC.64 R6, c[0x0][0x388] ;  /* 0x0000e200ff067b82 */ /* 0x000eb00000000a00 */
[----:B------:R-:W3:Y:S01]  /*07d0*/  LDC.64 R4, c[0x0][0x380] ;  /* 0x0000e000ff047b82 */ /* 0x000ee20000000a00 */
[----:B-1----:R-:W-:-:S04]  /*07e0*/  IMAD R8, R2, R3, UR4 ;  /* 0x0000000402087e24 */ /* 0x002fc8000f8e0203 */
[----:B--2---:R-:W-:-:S06]  /*07f0*/  IMAD.WIDE.U32 R16, R8, 0x4, R6 ;  /* 0x0000000408107825 */ /* 0x004fcc00078e0006 */
[----:B------:R-:W2:Y:S01]  /*0800*/  LDG.E R16, desc[UR18][R16.64] ;  /* 0x0000001210107981 */ /* 0x000ea2000c1e1900 */
[----:B---3--:R-:W-:-:S05]  /*0810*/  IMAD.WIDE R4, R9, 0x4, R4 ;  /* 0x0000000409047825 */ /* 0x008fca00078e0204 */
[----:B------:R-:W2:Y:S01]  /*0820*/  LDG.E R19, desc[UR18][R4.64] ;  /* 0x0000001204137981 */ /* 0x000ea2000c1e1900 */
[----:B------:R-:W-:-:S03]  /*0830*/  IMAD.IADD R8, R8, 0x1, R3 ;  /* 0x0000000108087824 */ /* 0x000fc600078e0203 */
[----:B------:R-:W3:Y:S01]  /*0840*/  LDG.E R20, desc[UR18][R4.64+0x4] ;  /* 0x0000041204147981 */ /* 0x000ee2000c1e1900 */
[----:B------:R-:W-:-:S03]  /*0850*/  IMAD.WIDE.U32 R14, R8, 0x4, R6 ;  /* 0x00000004080e7825 */ /* 0x000fc600078e0006 */
[----:B------:R-:W4:Y:S04]  /*0860*/  LDG.E R21, desc[UR18][R4.64+0x8] ;  /* 0x0000081204157981 */ /* 0x000f28000c1e1900 */
[----:B------:R-:W3:Y:S01]  /*0870*/  LDG.E R15, desc[UR18][R14.64] ;  /* 0x000000120e0f7981 */ /* 0x000ee2000c1e1900 */
[----:B------:R-:W-:-:S03]  /*0880*/  IADD3 R24, PT, PT, R8, R3, RZ ;  /* 0x0000000308187210 */ /* 0x000fc60007ffe0ff */
[----:B------:R1:W5:Y:S02]  /*0890*/  LDG.E R17, desc[UR18][R4.64+0xc] ;  /* 0x00000c1204117981 */ /* 0x000364000c1e1900 */
[----:B------:R-:W-:-:S06]  /*08a0*/  IMAD.WIDE.U32 R8, R24, 0x4, R6 ;  /* 0x0000000418087825 */ /* 0x000fcc00078e0006 */
[----:B------:R-:W4:Y:S01]  /*08b0*/  LDG.E R8, desc[UR18][R8.64] ;  /* 0x0000001208087981 */ /* 0x000f22000c1e1900 */
[----:B------:R-:W-:-:S05]  /*08c0*/  IADD3 R3, PT, PT, R24, R3, RZ ;  /* 0x0000000318037210 */ /* 0x000fca0007ffe0ff */
[----:B------:R-:W-:-:S06]  /*08d0*/  IMAD.WIDE.U32 R6, R3, 0x4, R6 ;  /* 0x0000000403067825 */ /* 0x000fcc00078e0006 */
[----:B------:R-:W5:Y:S01]  /*08e0*/  LDG.E R6, desc[UR18][R6.64] ;  /* 0x0000001206067981 */ /* 0x000f62000c1e1900 */
[----:B0-----:R-:W-:Y:S01]  /*08f0*/  I2FP.F32.S32 R18, R18 ;  /* 0x0000001200127245 */ /* 0x001fe20000201400 */
[----:B------:R-:W-:-:S04]  /*0900*/  VIADD R2, R2, 0x4 ;  /* 0x0000000402027836 */ /* 0x000fc80000000000 */
[----:B--2---:R-:W-:-:S06]  /*0910*/  FFMA R16, R19, R16, R18 ;  /* 0x0000001013107223 */ /* 0x004fcc0000000012 */
[----:B------:R-:W0:Y:S02]  /*0920*/  F2I.TRUNC.NTZ R16, R16 ;  /* 0x0000001000107305 */ /* 0x000e24000020f100 */
[----:B0-----:R-:W-:-:S05]  /*0930*/  I2FP.F32.S32 R3, R16 ;  /* 0x0000001000037245 */ /* 0x001fca0000201400 */
[----:B---3--:R-:W-:-:S06]  /*0940*/  FFMA R3, R20, R15, R3 ;  /* 0x0000000f14037223 */ /* 0x008fcc0000000003 */
[----:B------:R-:W0:Y:S02]  /*0950*/  F2I.TRUNC.NTZ R3, R3 ;  /* 0x0000000300037305 */ /* 0x000e24000020f100 */
[----:B0-----:R-:W-:-:S05]  /*0960*/  I2FP.F32.S32 R14, R3 ;  /* 0x00000003000e7245 */ /* 0x001fca0000201400 */
[----:B----4-:R-:W-:-:S06]  /*0970*/  FFMA R8, R21, R8, R14 ;  /* 0x0000000815087223 */ /* 0x010fcc000000000e */
[----:B------:R-:W1:Y:S02]  /*0980*/  F2I.TRUNC.NTZ R8, R8 ;  /* 0x0000000800087305 */ /* 0x000e64000020f100 */
[----:B-1----:R-:W-:-:S05]  /*0990*/  I2FP.F32.S32 R4, R8 ;  /* 0x0000000800047245 */ /* 0x002fca0000201400 */
[----:B-----5:R-:W-:-:S04]  /*09a0*/  FFMA R4, R17, R6, R4 ;  /* 0x0000000611047223 */ /* 0x020fc80000000004 */
[----:B------:R1:W2:Y:S03]  /*09b0*/  F2I.TRUNC.NTZ R18, R4 ;  /* 0x0000000400127305 */ /* 0x0002a6000020f100 */
.L_x_11:
[----:B------:R-:W-:Y:S05]  /*09c0*/  @!P1 BRA `(.L_x_10) ;  /* 0x0000000000889947 */ /* 0x000fea0003800000 */
[----:B------:R-:W-:Y:S01]  /*09d0*/  ISETP.NE.AND P0, PT, R12, 0x1, PT ;  /* 0x000000010c00780c */ /* 0x000fe20003f05270 */
[----:B------:R-:W3:Y:S08]  /*09e0*/  LDC.64 R14, c[0x0][0x388] ;  /* 0x0000e200ff0e7b82 */ /* 0x000ef00000000a00 */
[----:B-1----:R-:W1:Y:S04]  /*09f0*/  LDC.64 R4, c[0x0][0x380] ;  /* 0x0000e000ff047b82 */ /* 0x002e680000000a00 */
[----:B------:R-:W-:-:S04]  /*0a00*/  @P0 IADD3 R3, PT, PT, R11, R2, RZ ;  /* 0x000000020b030210 */ /* 0x000fc80007ffe0ff */
[----:B------:R-:W4:Y:S01]  /*0a10*/  @P0 LDC R7, c[0x0][0x3a4] ;  /* 0x0000e900ff070b82 */ /* 0x000f220000000800 */
[----:B------:R-:W-:-:S07]  /*0a20*/  LOP3.LUT P1, RZ, R23, 0x1, RZ, 0xc0, !PT ;  /* 0x0000000117ff7812 */ /* 0x000fce000782c0ff */
[----:B------:R-:W5:Y:S01]  /*0a30*/  LDC.64 R8, c[0x0][0x380] ;  /* 0x0000e000ff087b82 */ /* 0x000f620000000a00 */
[----:B-1----:R-:W-:-:S07]  /*0a40*/  @P0 IMAD.WIDE R4, R3, 0x4, R4 ;  /* 0x0000000403040825 */ /* 0x002fce00078e0204 */
[----:B------:R-:W1:Y:S01]  /*0a50*/  @P1 LDC R23, c[0x0][0x3a4] ;  /* 0x0000e900ff171b82 */ /* 0x000e620000000800 */
[----:B------:R-:W2:Y:S01]  /*0a60*/  @P0 LDG.E R3, desc[UR18][R4.64] ;  /* 0x0000001204030981 */ /* 0x000ea2000c1e1900 */
[----:B----4-:R-:W-:-:S03]  /*0a70*/  @P0 IMAD R6, R2, R7, UR4 ;  /* 0x0000000402060e24 */ /* 0x010fc6000f8e0207 */
[----:B------:R-:W4:Y:S01]  /*0a80*/  @P0 LDG.E R19, desc[UR18][R4.64+0x4] ;  /* 0x0000041204130981 */ /* 0x000f22000c1e1900 */
[----:B---3--:R-:W-:-:S06]  /*0a90*/  @P0 IMAD.WIDE.U32 R16, R6, 0x4, R14 ;  /* 0x0000000406100825 */ /* 0x008fcc00078e000e */
[----:B------:R1:W3:Y:S01]  /*0aa0*/  @P0 LDG.E R16, desc[UR18][R16.64] ;  /* 0x0000001210100981 */ /* 0x0002e2000c1e1900 */
[----:B------:R-:W-:-:S05]  /*0ab0*/  @P0 IADD3 R7, PT, PT, R6, R7, RZ ;  /* 0x0000000706070210 */ /* 0x000fca0007ffe0ff */
[----:B------:R-:W-:Y:S02]  /*0ac0*/  @P0 IMAD.WIDE.U32 R14, R7, 0x4, R14 ;  /* 0x00000004070e0825 */ /* 0x000fe400078e000e */
[----:B------:R-:W0:Y:S04]  /*0ad0*/  LDC.64 R6, c[0x0][0x388] ;  /* 0x0000e200ff067b82 */ /* 0x000e280000000a00 */
[----:B------:R-:W4:Y:S01]  /*0ae0*/  @P0 LDG.E R14, desc[UR18][R14.64] ;  /* 0x000000120e0e0981 */ /* 0x000f22000c1e1900 */
[----:B------:R-:W-:-:S04]  /*0af0*/  @P0 VIADD R2, R2, 0x2 ;  /* 0x0000000202020836 */ /* 0x000fc80000000000 */
[----:B-1----:R-:W-:Y:S01]  /*0b00*/  @P1 IMAD R17, R2, R23, UR4 ;  /* 0x0000000402111e24 */ /* 0x002fe2000f8e0217 */
[----:B------:R-:W-:-:S05]  /*0b10*/  @P1 IADD3 R21, PT, PT, R11, R2, RZ ;  /* 0x000000020b151210 */ /* 0x000fca0007ffe0ff */
[----:B-----5:R-:W-:-:S06]  /*0b20*/  @P1 IMAD.WIDE R8, R21, 0x4, R8 ;  /* 0x0000000415081825 */ /* 0x020fcc00078e0208 */
[----:B------:R-:W5:Y:S01]  /*0b30*/  @P1 LDG.E R8, desc[UR18][R8.64] ;  /* 0x0000001208081981 */ /* 0x000f62000c1e1900 */
[----:B0-----:R-:W-:-:S06]  /*0b40*/  @P1 IMAD.WIDE.U32 R6, R17, 0x4, R6 ;  /* 0x0000000411061825 */ /* 0x001fcc00078e0006 */
[----:B------:R-:W5:Y:S01]  /*0b50*/  @P1 LDG.E R7, desc[UR18][R6.64] ;  /* 0x0000001206071981 */ /* 0x000f62000c1e1900 */
[----:B--2---:R-:W-:-:S05]  /*0b60*/  @P0 I2FP.F32.S32 R2, R18 ;  /* 0x0000001200020245 */ /* 0x004fca0000201400 */
[----:B---3--:R-:W-:-:S06]  /*0b70*/  @P0 FFMA R3, R3, R16, R2 ;  /* 0x0000001003030223 */ /* 0x008fcc0000000002 */
[----:B------:R-:W0:Y:S02]  /*0b80*/  @P0 F2I.TRUNC.NTZ R3, R3 ;  /* 0x0000000300030305 */ /* 0x000e24000020f100 */
[----:B0-----:R-:W-:-:S05]  /*0b90*/  @P0 I2FP.F32.S32 R2, R3 ;  /* 0x0000000300020245 */ /* 0x001fca0000201400 */
[----:B----4-:R-:W-:-:S04]  /*0ba0*/  @P0 FFMA R14, R19, R14, R2 ;  /* 0x0000000e130e0223 */ /* 0x010fc80000000002 */
[----:B------:R-:W0:Y:S02]  /*0bb0*/  @P0 F2I.TRUNC.NTZ R18, R14 ;  /* 0x0000000e00120305 */ /* 0x000e24000020f100 */
[----:B0-----:R-:W-:-:S05]  /*0bc0*/  @P1 I2FP.F32.S32 R5, R18 ;  /* 0x0000001200051245 */ /* 0x001fca0000201400 */
[----:B-----5:R-:W-:-:S04]  /*0bd0*/  @P1 FFMA R2, R8, R7, R5 ;  /* 0x0000000708021223 */ /* 0x020fc80000000005 */
[----:B------:R3:W4:Y:S03]  /*0be0*/  @P1 F2I.TRUNC.NTZ R18, R2 ;  /* 0x0000000200121305 */ /* 0x000726000020f100 */
.L_x_10:
[----:B------:R-:W5:Y:S01]  /*0bf0*/  LDCU UR6, c[0x0][0x3a4] ;  /* 0x00007480ff0677ac */ /* 0x000f620008000800 */
[----:B---3--:R-:W3:Y:S01]  /*0c00*/  LDC.64 R2, c[0x0][0x390] ;  /* 0x0000e400ff027b82 */ /* 0x008ee20000000a00 */
[----:B0-2-4-:R-:W-:Y:S02]  /*0c10*/  I2FP.F32.S32 R7, R18 ;  /* 0x0000001200077245 */ /* 0x015fe40000201400 */
[----:B-----5:R-:W-:-:S05]  /*0c20*/  MOV R5, UR6 ;  /* 0x0000000600057c02 */ /* 0x020fca0008000f00 */
[----:B------:R-:W-:Y:S01]  /*0c30*/  IMAD R5, R0, R5, UR4 ;  /* 0x0000000400057e24 */ /* 0x000fe2000f8e0205 */
[----:B------:R-:W-:-:S03]  /*0c40*/  UIADD3 UR4, UPT, UPT, UR4, 0x1, URZ ;  /* 0x0000000104047890 */ /* 0x000fc6000fffe0ff */
[----:B---3--:R-:W-:Y:S01]  /*0c50*/  IMAD.WIDE R2, R5, 0x4, R2 ;  /* 0x0000000405027825 */ /* 0x008fe200078e0202 */
[----:B------:R-:W-:-:S04]  /*0c60*/  UISETP.NE.AND UP0, UPT, UR4, UR6, UPT ;  /* 0x000000060400728c */ /* 0x000fc8000bf05270 */
[----:B------:R0:W-:Y:S02]  /*0c70*/  STG.E desc[UR18][R2.64], R7 ;  /* 0x0000000702007986 */ /* 0x0001e4000c101912 */
[----:B------:R-:W-:-:S13]  /*0c80*/  PLOP3.LUT P0, PT, PT, PT, UP0, 0x80, 0x8 ;  /* 0x000000000008781c */ /* 0x000fda0003f0f008 */
[----:B0-----:R-:W-:Y:S05]  /*0c90*/  @!P0 EXIT ;  /* 0x000000000000894d */ /* 0x001fea0003800000 */
[----:B------:R-:W-:Y:S05]  /*0ca0*/  BRA `(.L_x_12) ;  /* 0xfffffff400247947 */ /* 0x000fea000383ffff */
.L_x_7:
[----:B------:R-:W-:Y:S02]  /*0cb0*/  UISETP.GE.U32.AND UP0, UPT, UR6, 0x8, UPT ;  /* 0x000000080600788c */ /* 0x000fe4000bf06070 */
[----:B------:R-:W-:Y:S01]  /*0cc0*/  ULOP3.LUT UR7, UR6, 0x7, URZ, 0xc0, !UPT ;  /* 0x0000000706077892 */ /* 0x000fe2000f8ec0ff */
[----:B------:R-:W-:-:S06]  /*0cd0*/  UMOV UR4, URZ ;  /* 0x000000ff00047c82 */ /* 0x000fcc0008000000 */
[----:B------:R-:W-:Y:S05]  /*0ce0*/  BRA.U !UP0, `(.L_x_13) ;  /* 0x0000000108447547 */ /* 0x000fea000b800000 */
[----:B------:R-:W0:Y:S01]  /*0cf0*/  LDC.64 R4, c[0x0][0x390] ;  /* 0x0000e400ff047b82 */ /* 0x000e220000000a00 */
[----:B------:R-:W-:Y:S01]  /*0d00*/  ULOP3.LUT UR4, UR6, 0x7ffffff8, URZ, 0xc0, !UPT ;  /* 0x7ffffff806047892 */ /* 0x000fe2000f8ec0ff */
[----:B------:R-:W-:-:S11]  /*0d10*/  UMOV UR5, URZ ;  /* 0x000000ff00057c82 */ /* 0x000fd60008000000 */
.L_x_14:
[----:B-1----:R-:W-:Y:S01]  /*0d20*/  IMAD.U32 R3, RZ, RZ, UR5 ;  /* 0x00000005ff037e24 */ /* 0x002fe2000f8e00ff */
[----:B------:R-:W-:-:S03]  /*0d30*/  UIADD3 UR5, UPT, UPT, UR5, 0x8, URZ ;  /* 0x0000000805057890 */ /* 0x000fc6000fffe0ff */
[----:B------:R-:W-:Y:S01]  /*0d40*/  IMAD R3, R0, UR6, R3 ;  /* 0x0000000600037c24 */ /* 0x000fe2000f8e0203 */
[----:B------:R-:W-:-:S03]  /*0d50*/  UISETP.NE.AND UP0, UPT, UR5, UR4, UPT ;  /* 0x000000040500728c */ /* 0x000fc6000bf05270 */
[----:B0-----:R-:W-:-:S05]  /*0d60*/  IMAD.WIDE R2, R3, 0x4, R4 ;  /* 0x0000000403027825 */ /* 0x001fca00078e0204 */
[----:B------:R1:W-:Y:S04]  /*0d70*/  STG.E desc[UR18][R2.64], RZ ;  /* 0x000000ff02007986 */ /* 0x0003e8000c101912 */
[----:B------:R1:W-:Y:S04]  /*0d80*/  STG.E desc[UR18][R2.64+0x4], RZ ;  /* 0x000004ff02007986 */ /* 0x0003e8000c101912 */
[----:B------:R1:W-:Y:S04]  /*0d90*/  STG.E desc[UR18][R2.64+0x8], RZ ;  /* 0x000008ff02007986 */ /* 0x0003e8000c101912 */
[----:B------:R1:W-:Y:S04]  /*0da0*/  STG.E desc[UR18][R2.64+0xc], RZ ;  /* 0x00000cff02007986 */ /* 0x0003e8000c101912 */
[----:B------:R1:W-:Y:S04]  /*0db0*/  STG.E desc[UR18][R2.64+0x10], RZ ;  /* 0x000010ff02007986 */ /* 0x0003e8000c101912 */
[----:B------:R1:W-:Y:S04]  /*0dc0*/  STG.E desc[UR18][R2.64+0x14], RZ ;  /* 0x000014ff02007986 */ /* 0x0003e8000c101912 */
[----:B------:R1:W-:Y:S04]  /*0dd0*/  STG.E desc[UR18][R2.64+0x18], RZ ;  /* 0x000018ff02007986 */ /* 0x0003e8000c101912 */
[----:B------:R1:W-:Y:S01]  /*0de0*/  STG.E desc[UR18][R2.64+0x1c], RZ ;  /* 0x00001cff02007986 */ /* 0x0003e2000c101912 */
[----:B------:R-:W-:Y:S05]  /*0df0*/  BRA.U UP0, `(.L_x_14) ;  /* 0xfffffffd00c87547 */ /* 0x000fea000b83ffff */
.L_x_13:
[----:B------:R-:W-:-:S13]  /*0e00*/  ISETP.NE.AND P0, PT, RZ, UR7, PT ;  /* 0x00000007ff007c0c */ /* 0x000fda000bf05270 */
[----:B------:R-:W-:Y:S05]  /*0e10*/  @!P0 EXIT ;  /* 0x000000000000894d */ /* 0x000fea0003800000 */
[----:B------:R-:W-:Y:S02]  /*0e20*/  UISETP.GE.U32.AND UP0, UPT, UR7, 0x4, UPT ;  /* 0x000000040700788c */ /* 0x000fe4000bf06070 */
[----:B------:R-:W-:-:S07]  /*0e30*/  ULOP3.LUT UR5, UR6, 0x3, URZ, 0xc0, !UPT ;  /* 0x0000000306057892 */ /* 0x000fce000f8ec0ff */
[----:B------:R-:W-:Y:S05]  /*0e40*/  BRA.U !UP0, `(.L_x_15) ;  /* 0x0000000108247547 */ /* 0x000fea000b800000 */
[----:B-1----:R-:W0:Y:S01]  /*0e50*/  LDC.64 R2, c[0x0][0x390] ;  /* 0x0000e400ff027b82 */ /* 0x002e220000000a00 */
[----:B------:R-:W-:Y:S01]  /*0e60*/  MOV R5, UR4 ;  /* 0x0000000400057c02 */ /* 0x000fe20008000f00 */
[----:B------:R-:W-:-:S04]  /*0e70*/  UIADD3 UR4, UPT, UPT, UR4, 0x4, URZ ;  /* 0x0000000404047890 */ /* 0x000fc8000fffe0ff */
[----:B------:R-:W-:-:S04]  /*0e80*/  IMAD R5, R0, UR6, R5 ;  /* 0x0000000600057c24 */ /* 0x000fc8000f8e0205 */
[----:B0-----:R-:W-:-:S05]  /*0e90*/  IMAD.WIDE R2, R5, 0x4, R2 ;  /* 0x0000000405027825 */ /* 0x001fca00078e0202 */
[----:B------:R0:W-:Y:S04]  /*0ea0*/  STG.E desc[UR18][R2.64], RZ ;  /* 0x000000ff02007986 */ /* 0x0001e8000c101912 */
[----:B------:R0:W-:Y:S04]  /*0eb0*/  STG.E desc[UR18][R2.64+0x4], RZ ;  /* 0x000004ff02007986 */ /* 0x0001e8000c101912 */
[----:B------:R0:W-:Y:S04]  /*0ec0*/  STG.E desc[UR18][R2.64+0x8], RZ ;  /* 0x000008ff02007986 */ /* 0x0001e8000c101912 */
[----:B------:R0:W-:Y:S02]  /*0ed0*/  STG.E desc[UR18][R2.64+0xc], RZ ;  /* 0x00000cff02007986 */ /* 0x0001e4000c101912 */
.L_x_15:
[----:B------:R-:W-:-:S13]  /*0ee0*/  ISETP.NE.AND P0, PT, RZ, UR5, PT ;  /* 0x00000005ff007c0c */ /* 0x000fda000bf05270 */
[----:B------:R-:W-:Y:S05]  /*0ef0*/  @!P0 EXIT ;  /* 0x000000000000894d */ /* 0x000fea0003800000 */
[----:B------:R-:W-:Y:S01]  /*0f00*/  UISETP.NE.AND UP0, UPT, UR5, 0x1, UPT ;  /* 0x000000010500788c */ /* 0x000fe2000bf05270 */
[----:B------:R-:W-:Y:S01]  /*0f10*/  MOV R5, UR4 ;  /* 0x0000000400057c02 */ /* 0x000fe20008000f00 */
[----:B------:R-:W-:-:S04]  /*0f20*/  ULOP3.LUT UR5, UR6, 0x1, URZ, 0xc0, !UPT ;  /* 0x0000000106057892 */ /* 0x000fc8000f8ec0ff */
[----:B------:R-:W-:Y:S01]  /*0f30*/  PLOP3.LUT P0, PT, PT, PT, UP0, 0x80, 0x8 ;  /* 0x000000000008781c */ /* 0x000fe20003f0f008 */
[----:B------:R-:W-:-:S04]  /*0f40*/  UISETP.NE.U32.AND UP1, UPT, UR5, 0x1, UPT ;  /* 0x000000010500788c */ /* 0x000fc8000bf25070 */
[----:B------:R-:W0:Y:S02]  /*0f50*/  @UP0 LDCU.64 UR8, c[0x0][0x390] ;  /* 0x00007200ff0807ac */ /* 0x000e240008000a00 */
[----:B------:R-:W-:Y:S01]  /*0f60*/  PLOP3.LUT P1, PT, PT, PT, UP1, 0x80, 0x8 ;  /* 0x000000000008781c */ /* 0x000fe20003f2f018 */
[----:B------:R-:W-:-:S05]  /*0f70*/  @UP0 UIADD3 UR4, UPT, UPT, UR4, 0x2, URZ ;  /* 0x0000000204040890 */ /* 0x000fca000fffe0ff */
[----:B------:R-:W-:Y:S01]  /*0f80*/  @P0 IMAD R5, R0, UR6, R5 ;  /* 0x0000000600050c24 */ /* 0x000fe2000f8e0205 */
[----:B01----:R-:W-:Y:S01]  /*0f90*/  MOV R3, UR9 ;  /* 0x0000000900037c02 */ /* 0x003fe20008000f00 */
[----:B------:R-:W-:-:S04]  /*0fa0*/  IMAD.U32 R2, RZ, RZ, UR8 ;  /* 0x00000008ff027e24 */ /* 0x000fc8000f8e00ff */
[----:B------:R-:W-:-:S05]  /*0fb0*/  @P0 IMAD.WIDE R2, R5, 0x4, R2 ;  /* 0x0000000405020825 */ /* 0x000fca00078e0202 */
[----:B------:R0:W-:Y:S04]  /*0fc0*/  @P0 STG.E desc[UR18][R2.64], RZ ;  /* 0x000000ff02000986 */ /* 0x0001e8000c101912 */
[----:B------:R0:W-:Y:S01]  /*0fd0*/  @P0 STG.E desc[UR18][R2.64+0x4], RZ ;  /* 0x000004ff02000986 */ /* 0x0001e2000c101912 */
[----:B------:R-:W-:Y:S05]  /*0fe0*/  @P1 EXIT ;  /* 0x000000000000194d */ /* 0x000fea0003800000 */
[----:B0-----:R-:W0:Y:S01]  /*0ff0*/  LDC.64 R2, c[0x0][0x390] ;  /* 0x0000e400ff027b82 */ /* 0x001e220000000a00 */
[----:B------:R-:W-:-:S05]  /*1000*/  MOV R5, UR4 ;  /* 0x0000000400057c02 */ /* 0x000fca0008000f00 */
[----:B------:R-:W-:-:S04]  /*1010*/  IMAD R5, R0, UR6, R5 ;  /* 0x0000000600057c24 */ /* 0x000fc8000f8e0205 */
[----:B0-----:R-:W-:-:S05]  /*1020*/  IMAD.WIDE R2, R5, 0x4, R2 ;  /* 0x0000000405027825 */ /* 0x001fca00078e0202 */
[----:B------:R-:W-:Y:S01]  /*1030*/  STG.E desc[UR18][R2.64], RZ ;  /* 0x000000ff02007986 */ /* 0x000fe2000c101912 */
[----:B------:R-:W-:Y:S05]  /*1040*/  EXIT ;  /* 0x000000000000794d */ /* 0x000fea0003800000 */
.L_x_16:
        /* <DEDUP_REMOVED lines=11> */
.L_x_18:


//--------------------- .nv.shared.reserved.0     --------------------------
	.section	.nv.shared.reserved.0,"aw",@nobits
	.weak		__nv_reservedSMEM_offset_0_alias
	.size		__nv_reservedSMEM_offset_0_alias, 0, 64
	.other		__nv_reservedSMEM_offset_0_alias,@"STO_CUDA_RESERVED_SHARED STV_DEFAULT"
__nv_reservedSMEM_offset_0_alias:
	.zero		0
	.zero		64


//--------------------- .nv.constant0._Z15matMulColKernelPfS_S_iiii --------------------------
	.section	.nv.constant0._Z15matMulColKernelPfS_S_iiii,"a",@progbits
	.sectionflags	@""
	.align	4
.nv.constant0._Z15matMulColKernelPfS_S_iiii:
	.zero		936


//--------------------- .nv.constant0._Z15matMulRowKernelPfS_S_iiii --------------------------
	.section	.nv.constant0._Z15matMulRowKernelPfS_S_iiii,"a",@progbits
	.sectionflags	@""
	.align	4
.nv.constant0._Z15matMulRowKernelPfS_S_iiii:
	.zero		936


//--------------------- SYMBOLS --------------------------

	.type		.nv.reservedSmem.offset0,@object
	.size		.nv.reservedSmem.offset0,0x4
